//
// Generated by NVIDIA NVVM Compiler
//
// Compiler Build ID: CL-36424714
// Cuda compilation tools, release 13.0, V13.0.88
// Based on NVVM 20.0.0
//

.version 9.0
.target sm_100
.address_size 64

	// .globl	_Z27sgemm_blocktiling_2d_kernelILi64ELi64ELi8ELi8ELi8EEvPfS0_S0_iii
.extern .func __assertfail
(
	.param .b64 __assertfail_param_0,
	.param .b64 __assertfail_param_1,
	.param .b32 __assertfail_param_2,
	.param .b64 __assertfail_param_3,
	.param .b64 __assertfail_param_4
)
;
.global .align 1 .b8 __unnamed_1[143] = {118, 111, 105, 100, 32, 115, 103, 101, 109, 109, 95, 98, 108, 111, 99, 107, 116, 105, 108, 105, 110, 103, 95, 50, 100, 95, 107, 101, 114, 110, 101, 108, 40, 102, 108, 111, 97, 116, 32, 42, 44, 32, 102, 108, 111, 97, 116, 32, 42, 44, 32, 102, 108, 111, 97, 116, 32, 42, 44, 32, 105, 110, 116, 44, 32, 105, 110, 116, 44, 32, 105, 110, 116, 41, 32, 91, 119, 105, 116, 104, 32, 105, 110, 116, 32, 66, 77, 32, 61, 32, 54, 52, 59, 32, 105, 110, 116, 32, 66, 78, 32, 61, 32, 54, 52, 59, 32, 105, 110, 116, 32, 66, 75, 32, 61, 32, 56, 59, 32, 105, 110, 116, 32, 84, 77, 32, 61, 32, 56, 59, 32, 105, 110, 116, 32, 84, 78, 32, 61, 32, 56, 93};
// _ZZ27sgemm_blocktiling_2d_kernelILi64ELi64ELi8ELi8ELi8EEvPfS0_S0_iiiE6smem_A has been demoted
// _ZZ27sgemm_blocktiling_2d_kernelILi64ELi64ELi8ELi8ELi8EEvPfS0_S0_iiiE6smem_B has been demoted
.global .align 1 .b8 $str[40] = {110, 117, 109, 98, 101, 114, 95, 116, 104, 114, 101, 97, 100, 115, 95, 98, 108, 111, 99, 107, 95, 116, 105, 108, 101, 32, 61, 61, 32, 98, 108, 111, 99, 107, 68, 105, 109, 46, 120};
.global .align 1 .b8 $str$1[27] = {47, 116, 109, 112, 47, 115, 97, 115, 115, 95, 99, 117, 95, 56, 56, 56, 103, 120, 111, 53, 117, 47, 107, 46, 99, 117};

.visible .entry _Z27sgemm_blocktiling_2d_kernelILi64ELi64ELi8ELi8ELi8EEvPfS0_S0_iii(
	.param .u64 .ptr .align 1 _Z27sgemm_blocktiling_2d_kernelILi64ELi64ELi8ELi8ELi8EEvPfS0_S0_iii_param_0,
	.param .u64 .ptr .align 1 _Z27sgemm_blocktiling_2d_kernelILi64ELi64ELi8ELi8ELi8EEvPfS0_S0_iii_param_1,
	.param .u64 .ptr .align 1 _Z27sgemm_blocktiling_2d_kernelILi64ELi64ELi8ELi8ELi8EEvPfS0_S0_iii_param_2,
	.param .u32 _Z27sgemm_blocktiling_2d_kernelILi64ELi64ELi8ELi8ELi8EEvPfS0_S0_iii_param_3,
	.param .u32 _Z27sgemm_blocktiling_2d_kernelILi64ELi64ELi8ELi8ELi8EEvPfS0_S0_iii_param_4,
	.param .u32 _Z27sgemm_blocktiling_2d_kernelILi64ELi64ELi8ELi8ELi8EEvPfS0_S0_iii_param_5
)
.maxntid 64
.minnctapersm 1
{
	.reg .pred 	%p<5>;
	.reg .b32 	%r<101>;
	.reg .b32 	%f<483>;
	.reg .b64 	%rd<229>;
	// demoted variable
	.shared .align 4 .b8 _ZZ27sgemm_blocktiling_2d_kernelILi64ELi64ELi8ELi8ELi8EEvPfS0_S0_iiiE6smem_A[2048];
	// demoted variable
	.shared .align 4 .b8 _ZZ27sgemm_blocktiling_2d_kernelILi64ELi64ELi8ELi8ELi8EEvPfS0_S0_iiiE6smem_B[2048];
	ld.param.u64 	%rd8, [_Z27sgemm_blocktiling_2d_kernelILi64ELi64ELi8ELi8ELi8EEvPfS0_S0_iii_param_0];
	ld.param.u64 	%rd9, [_Z27sgemm_blocktiling_2d_kernelILi64ELi64ELi8ELi8ELi8EEvPfS0_S0_iii_param_1];
	ld.param.u64 	%rd10, [_Z27sgemm_blocktiling_2d_kernelILi64ELi64ELi8ELi8ELi8EEvPfS0_S0_iii_param_2];
	ld.param.u32 	%r31, [_Z27sgemm_blocktiling_2d_kernelILi64ELi64ELi8ELi8ELi8EEvPfS0_S0_iii_param_4];
	ld.param.u32 	%r32, [_Z27sgemm_blocktiling_2d_kernelILi64ELi64ELi8ELi8ELi8EEvPfS0_S0_iii_param_5];
	cvta.to.global.u64 	%rd11, %rd8;
	cvta.to.global.u64 	%rd12, %rd9;
	cvta.to.global.u64 	%rd1, %rd10;
	mov.u32 	%r33, %ctaid.y;
	mov.u32 	%r34, %ctaid.x;
	shl.b32 	%r35, %r33, 6;
	mul.lo.s32 	%r36, %r32, %r35;
	mul.wide.u32 	%rd13, %r36, 4;
	add.s64 	%rd227, %rd11, %rd13;
	shl.b32 	%r37, %r34, 6;
	mul.wide.u32 	%rd14, %r37, 4;
	add.s64 	%rd228, %rd12, %rd14;
	mad.lo.s32 	%r1, %r31, %r35, %r37;
	mov.u32 	%r2, %tid.x;
	and.b32  	%r3, %r2, 7;
	and.b32  	%r4, %r2, 56;
	mov.u32 	%r38, %ntid.x;
	setp.eq.s32 	%p1, %r38, 64;
	@%p1 bra 	$L__BB0_2;
	mov.u64 	%rd15, $str;
	cvta.global.u64 	%rd16, %rd15;
	mov.u64 	%rd17, $str$1;
	cvta.global.u64 	%rd18, %rd17;
	mov.u64 	%rd19, __unnamed_1;
	cvta.global.u64 	%rd20, %rd19;
	{ // callseq 0, 0
	.param .b64 param0;
	st.param.b64 	[param0], %rd16;
	.param .b64 param1;
	st.param.b64 	[param1], %rd18;
	.param .b32 param2;
	st.param.b32 	[param2], 76;
	.param .b64 param3;
	st.param.b64 	[param3], %rd20;
	.param .b64 param4;
	st.param.b64 	[param4], 1;
	call.uni 
	__assertfail, 
	(
	param0, 
	param1, 
	param2, 
	param3, 
	param4
	);
	} // callseq 0
$L__BB0_2:
	setp.eq.s32 	%p2, %r32, 0;
	mov.f32 	%f419, 0f00000000;
	mov.f32 	%f420, %f419;
	mov.f32 	%f421, %f419;
	mov.f32 	%f422, %f419;
	mov.f32 	%f423, %f419;
	mov.f32 	%f424, %f419;
	mov.f32 	%f425, %f419;
	mov.f32 	%f426, %f419;
	mov.f32 	%f427, %f419;
	mov.f32 	%f428, %f419;
	mov.f32 	%f429, %f419;
	mov.f32 	%f430, %f419;
	mov.f32 	%f431, %f419;
	mov.f32 	%f432, %f419;
	mov.f32 	%f433, %f419;
	mov.f32 	%f434, %f419;
	mov.f32 	%f435, %f419;
	mov.f32 	%f436, %f419;
	mov.f32 	%f437, %f419;
	mov.f32 	%f438, %f419;
	mov.f32 	%f439, %f419;
	mov.f32 	%f440, %f419;
	mov.f32 	%f441, %f419;
	mov.f32 	%f442, %f419;
	mov.f32 	%f443, %f419;
	mov.f32 	%f444, %f419;
	mov.f32 	%f445, %f419;
	mov.f32 	%f446, %f419;
	mov.f32 	%f447, %f419;
	mov.f32 	%f448, %f419;
	mov.f32 	%f449, %f419;
	mov.f32 	%f450, %f419;
	mov.f32 	%f451, %f419;
	mov.f32 	%f452, %f419;
	mov.f32 	%f453, %f419;
	mov.f32 	%f454, %f419;
	mov.f32 	%f455, %f419;
	mov.f32 	%f456, %f419;
	mov.f32 	%f457, %f419;
	mov.f32 	%f458, %f419;
	mov.f32 	%f459, %f419;
	mov.f32 	%f460, %f419;
	mov.f32 	%f461, %f419;
	mov.f32 	%f462, %f419;
	mov.f32 	%f463, %f419;
	mov.f32 	%f464, %f419;
	mov.f32 	%f465, %f419;
	mov.f32 	%f466, %f419;
	mov.f32 	%f467, %f419;
	mov.f32 	%f468, %f419;
	mov.f32 	%f469, %f419;
	mov.f32 	%f470, %f419;
	mov.f32 	%f471, %f419;
	mov.f32 	%f472, %f419;
	mov.f32 	%f473, %f419;
	mov.f32 	%f474, %f419;
	mov.f32 	%f475, %f419;
	mov.f32 	%f476, %f419;
	mov.f32 	%f477, %f419;
	mov.f32 	%f478, %f419;
	mov.f32 	%f479, %f419;
	mov.f32 	%f480, %f419;
	mov.f32 	%f481, %f419;
	mov.f32 	%f482, %f419;
	@%p2 bra 	$L__BB0_7;
	shr.u32 	%r40, %r2, 3;
	shl.b32 	%r5, %r31, 3;
	mad.lo.s32 	%r6, %r40, %r32, %r3;
	add.s32 	%r41, %r4, %r3;
	shl.b32 	%r42, %r41, 2;
	mov.u32 	%r43, _ZZ27sgemm_blocktiling_2d_kernelILi64ELi64ELi8ELi8ELi8EEvPfS0_S0_iiiE6smem_A;
	add.s32 	%r7, %r43, %r42;
	shl.b32 	%r44, %r32, 3;
	add.s32 	%r8, %r6, %r44;
	shl.b32 	%r45, %r32, 4;
	add.s32 	%r9, %r6, %r45;
	add.s32 	%r10, %r9, %r44;
	shl.b32 	%r46, %r32, 5;
	add.s32 	%r11, %r6, %r46;
	add.s32 	%r12, %r11, %r44;
	add.s32 	%r13, %r11, %r45;
	add.s32 	%r14, %r13, %r44;
	shl.b32 	%r47, %r2, 2;
	mov.u32 	%r48, _ZZ27sgemm_blocktiling_2d_kernelILi64ELi64ELi8ELi8ELi8EEvPfS0_S0_iiiE6smem_B;
	add.s32 	%r15, %r48, %r47;
	add.s32 	%r16, %r31, %r2;
	add.s32 	%r17, %r16, %r31;
	add.s32 	%r18, %r17, %r31;
	add.s32 	%r19, %r18, %r31;
	add.s32 	%r20, %r19, %r31;
	add.s32 	%r21, %r20, %r31;
	add.s32 	%r22, %r21, %r31;
	shl.b32 	%r49, %r3, 5;
	add.s32 	%r23, %r48, %r49;
	shl.b32 	%r50, %r40, 8;
	add.s32 	%r51, %r50, %r43;
	add.s32 	%r24, %r51, 128;
	mov.b32 	%r98, 0;
	mov.f32 	%f419, 0f00000000;
	mul.wide.u32 	%rd21, %r6, 4;
	mul.wide.u32 	%rd23, %r8, 4;
	mul.wide.u32 	%rd25, %r9, 4;
	mul.wide.u32 	%rd27, %r10, 4;
	mul.wide.u32 	%rd29, %r11, 4;
	mul.wide.u32 	%rd31, %r12, 4;
$L__BB0_4:
	add.s64 	%rd22, %rd227, %rd21;
	ld.global.f32 	%f259, [%rd22];
	st.shared.f32 	[%r7], %f259;
	add.s64 	%rd24, %rd227, %rd23;
	ld.global.f32 	%f260, [%rd24];
	st.shared.f32 	[%r7+256], %f260;
	add.s64 	%rd26, %rd227, %rd25;
	ld.global.f32 	%f261, [%rd26];
	st.shared.f32 	[%r7+512], %f261;
	add.s64 	%rd28, %rd227, %rd27;
	ld.global.f32 	%f262, [%rd28];
	st.shared.f32 	[%r7+768], %f262;
	add.s64 	%rd30, %rd227, %rd29;
	ld.global.f32 	%f263, [%rd30];
	st.shared.f32 	[%r7+1024], %f263;
	add.s64 	%rd32, %rd227, %rd31;
	ld.global.f32 	%f264, [%rd32];
	st.shared.f32 	[%r7+1280], %f264;
	mul.wide.u32 	%rd33, %r13, 4;
	add.s64 	%rd34, %rd227, %rd33;
	ld.global.f32 	%f265, [%rd34];
	st.shared.f32 	[%r7+1536], %f265;
	mul.wide.u32 	%rd35, %r14, 4;
	add.s64 	%rd36, %rd227, %rd35;
	ld.global.f32 	%f266, [%rd36];
	st.shared.f32 	[%r7+1792], %f266;
	mul.wide.u32 	%rd37, %r2, 4;
	add.s64 	%rd38, %rd228, %rd37;
	ld.global.f32 	%f267, [%rd38];
	st.shared.f32 	[%r15], %f267;
	mul.wide.u32 	%rd39, %r16, 4;
	add.s64 	%rd40, %rd228, %rd39;
	ld.global.f32 	%f268, [%rd40];
	st.shared.f32 	[%r15+256], %f268;
	mul.wide.u32 	%rd41, %r17, 4;
	add.s64 	%rd42, %rd228, %rd41;
	ld.global.f32 	%f269, [%rd42];
	st.shared.f32 	[%r15+512], %f269;
	mul.wide.u32 	%rd43, %r18, 4;
	add.s64 	%rd44, %rd228, %rd43;
	ld.global.f32 	%f270, [%rd44];
	st.shared.f32 	[%r15+768], %f270;
	mul.wide.u32 	%rd45, %r19, 4;
	add.s64 	%rd46, %rd228, %rd45;
	ld.global.f32 	%f271, [%rd46];
	st.shared.f32 	[%r15+1024], %f271;
	mul.wide.u32 	%rd47, %r20, 4;
	add.s64 	%rd48, %rd228, %rd47;
	ld.global.f32 	%f272, [%rd48];
	st.shared.f32 	[%r15+1280], %f272;
	mul.wide.u32 	%rd49, %r21, 4;
	add.s64 	%rd50, %rd228, %rd49;
	ld.global.f32 	%f273, [%rd50];
	st.shared.f32 	[%r15+1536], %f273;
	mul.wide.u32 	%rd51, %r22, 4;
	add.s64 	%rd52, %rd228, %rd51;
	ld.global.f32 	%f274, [%rd52];
	st.shared.f32 	[%r15+1792], %f274;
	bar.sync 	0;
	mov.b32 	%r100, 16;
	mov.u32 	%r99, %r24;
$L__BB0_5:
	ld.shared.f32 	%f275, [%r99+-128];
	ld.shared.f32 	%f276, [%r99+-96];
	ld.shared.f32 	%f277, [%r99+-64];
	ld.shared.f32 	%f278, [%r99+-32];
	ld.shared.f32 	%f279, [%r99];
	ld.shared.f32 	%f280, [%r99+32];
	ld.shared.f32 	%f281, [%r99+64];
	ld.shared.f32 	%f282, [%r99+96];
	add.s32 	%r53, %r23, %r100;
	ld.shared.f32 	%f283, [%r53+-16];
	ld.shared.f32 	%f284, [%r53+-12];
	ld.shared.f32 	%f285, [%r53+-8];
	ld.shared.f32 	%f286, [%r53+-4];
	ld.shared.f32 	%f287, [%r53];
	ld.shared.f32 	%f288, [%r53+4];
	ld.shared.f32 	%f289, [%r53+8];
	ld.shared.f32 	%f290, [%r53+12];
	fma.rn.f32 	%f482, %f275, %f283, %f482;
	fma.rn.f32 	%f481, %f275, %f284, %f481;
	fma.rn.f32 	%f480, %f275, %f285, %f480;
	fma.rn.f32 	%f479, %f275, %f286, %f479;
	fma.rn.f32 	%f478, %f275, %f287, %f478;
	fma.rn.f32 	%f477, %f275, %f288, %f477;
	fma.rn.f32 	%f476, %f275, %f289, %f476;
	fma.rn.f32 	%f475, %f275, %f290, %f475;
	fma.rn.f32 	%f474, %f276, %f283, %f474;
	fma.rn.f32 	%f473, %f276, %f284, %f473;
	fma.rn.f32 	%f472, %f276, %f285, %f472;
	fma.rn.f32 	%f471, %f276, %f286, %f471;
	fma.rn.f32 	%f470, %f276, %f287, %f470;
	fma.rn.f32 	%f469, %f276, %f288, %f469;
	fma.rn.f32 	%f468, %f276, %f289, %f468;
	fma.rn.f32 	%f467, %f276, %f290, %f467;
	fma.rn.f32 	%f466, %f277, %f283, %f466;
	fma.rn.f32 	%f465, %f277, %f284, %f465;
	fma.rn.f32 	%f464, %f277, %f285, %f464;
	fma.rn.f32 	%f463, %f277, %f286, %f463;
	fma.rn.f32 	%f462, %f277, %f287, %f462;
	fma.rn.f32 	%f461, %f277, %f288, %f461;
	fma.rn.f32 	%f460, %f277, %f289, %f460;
	fma.rn.f32 	%f459, %f277, %f290, %f459;
	fma.rn.f32 	%f458, %f278, %f283, %f458;
	fma.rn.f32 	%f457, %f278, %f284, %f457;
	fma.rn.f32 	%f456, %f278, %f285, %f456;
	fma.rn.f32 	%f455, %f278, %f286, %f455;
	fma.rn.f32 	%f454, %f278, %f287, %f454;
	fma.rn.f32 	%f453, %f278, %f288, %f453;
	fma.rn.f32 	%f452, %f278, %f289, %f452;
	fma.rn.f32 	%f451, %f278, %f290, %f451;
	fma.rn.f32 	%f450, %f279, %f283, %f450;
	fma.rn.f32 	%f449, %f279, %f284, %f449;
	fma.rn.f32 	%f448, %f279, %f285, %f448;
	fma.rn.f32 	%f447, %f279, %f286, %f447;
	fma.rn.f32 	%f446, %f279, %f287, %f446;
	fma.rn.f32 	%f445, %f279, %f288, %f445;
	fma.rn.f32 	%f444, %f279, %f289, %f444;
	fma.rn.f32 	%f443, %f279, %f290, %f443;
	fma.rn.f32 	%f442, %f280, %f283, %f442;
	fma.rn.f32 	%f441, %f280, %f284, %f441;
	fma.rn.f32 	%f440, %f280, %f285, %f440;
	fma.rn.f32 	%f439, %f280, %f286, %f439;
	fma.rn.f32 	%f438, %f280, %f287, %f438;
	fma.rn.f32 	%f437, %f280, %f288, %f437;
	fma.rn.f32 	%f436, %f280, %f289, %f436;
	fma.rn.f32 	%f435, %f280, %f290, %f435;
	fma.rn.f32 	%f434, %f281, %f283, %f434;
	fma.rn.f32 	%f433, %f281, %f284, %f433;
	fma.rn.f32 	%f432, %f281, %f285, %f432;
	fma.rn.f32 	%f431, %f281, %f286, %f431;
	fma.rn.f32 	%f430, %f281, %f287, %f430;
	fma.rn.f32 	%f429, %f281, %f288, %f429;
	fma.rn.f32 	%f428, %f281, %f289, %f428;
	fma.rn.f32 	%f427, %f281, %f290, %f427;
	fma.rn.f32 	%f426, %f282, %f283, %f426;
	fma.rn.f32 	%f425, %f282, %f284, %f425;
	fma.rn.f32 	%f424, %f282, %f285, %f424;
	fma.rn.f32 	%f423, %f282, %f286, %f423;
	fma.rn.f32 	%f422, %f282, %f287, %f422;
	fma.rn.f32 	%f421, %f282, %f288, %f421;
	fma.rn.f32 	%f420, %f282, %f289, %f420;
	fma.rn.f32 	%f419, %f282, %f290, %f419;
	add.s32 	%r100, %r100, 256;
	add.s32 	%r99, %r99, 4;
	setp.ne.s32 	%p3, %r100, 2064;
	@%p3 bra 	$L__BB0_5;
	bar.sync 	0;
	add.s32 	%r98, %r98, 8;
	setp.lt.u32 	%p4, %r98, %r32;
	mul.wide.s32 	%rd53, %r5, 4;
	add.s64 	%rd228, %rd228, %rd53;
	add.s64 	%rd227, %rd227, 32;
	@%p4 bra 	$L__BB0_4;
$L__BB0_7:
	cvt.u64.u32 	%rd54, %r1;
	shl.b32 	%r54, %r3, 3;
	mad.lo.s32 	%r55, %r4, %r31, %r54;
	cvt.u64.u32 	%rd55, %r55;
	add.s64 	%rd56, %rd55, %rd54;
	shl.b64 	%rd57, %rd56, 2;
	add.s64 	%rd58, %rd1, %rd57;
	st.global.f32 	[%rd58], %f482;
	st.global.f32 	[%rd58+4], %f481;
	st.global.f32 	[%rd58+8], %f480;
	st.global.f32 	[%rd58+12], %f479;
	st.global.f32 	[%rd58+16], %f478;
	st.global.f32 	[%rd58+20], %f477;
	st.global.f32 	[%rd58+24], %f476;
	st.global.f32 	[%rd58+28], %f475;
	add.s32 	%r56, %r55, %r31;
	cvt.u64.u32 	%rd59, %r56;
	add.s64 	%rd60, %rd59, %rd54;
	shl.b64 	%rd61, %rd60, 2;
	add.s64 	%rd62, %rd1, %rd61;
	st.global.f32 	[%rd62], %f474;
	add.s32 	%r57, %r56, 1;
	cvt.u64.u32 	%rd63, %r57;
	add.s64 	%rd64, %rd63, %rd54;
	shl.b64 	%rd65, %rd64, 2;
	add.s64 	%rd66, %rd1, %rd65;
	st.global.f32 	[%rd66], %f473;
	add.s32 	%r58, %r56, 2;
	cvt.u64.u32 	%rd67, %r58;
	add.s64 	%rd68, %rd67, %rd54;
	shl.b64 	%rd69, %rd68, 2;
	add.s64 	%rd70, %rd1, %rd69;
	st.global.f32 	[%rd70], %f472;
	add.s32 	%r59, %r56, 3;
	cvt.u64.u32 	%rd71, %r59;
	add.s64 	%rd72, %rd71, %rd54;
	shl.b64 	%rd73, %rd72, 2;
	add.s64 	%rd74, %rd1, %rd73;
	st.global.f32 	[%rd74], %f471;
	add.s32 	%r60, %r56, 4;
	cvt.u64.u32 	%rd75, %r60;
	add.s64 	%rd76, %rd75, %rd54;
	shl.b64 	%rd77, %rd76, 2;
	add.s64 	%rd78, %rd1, %rd77;
	st.global.f32 	[%rd78], %f470;
	add.s32 	%r61, %r56, 5;
	cvt.u64.u32 	%rd79, %r61;
	add.s64 	%rd80, %rd79, %rd54;
	shl.b64 	%rd81, %rd80, 2;
	add.s64 	%rd82, %rd1, %rd81;
	st.global.f32 	[%rd82], %f469;
	add.s32 	%r62, %r56, 6;
	cvt.u64.u32 	%rd83, %r62;
	add.s64 	%rd84, %rd83, %rd54;
	shl.b64 	%rd85, %rd84, 2;
	add.s64 	%rd86, %rd1, %rd85;
	st.global.f32 	[%rd86], %f468;
	add.s32 	%r63, %r56, 7;
	cvt.u64.u32 	%rd87, %r63;
	add.s64 	%rd88, %rd87, %rd54;
	shl.b64 	%rd89, %rd88, 2;
	add.s64 	%rd90, %rd1, %rd89;
	st.global.f32 	[%rd90], %f467;
	add.s32 	%r64, %r56, %r31;
	cvt.u64.u32 	%rd91, %r64;
	add.s64 	%rd92, %rd91, %rd54;
	shl.b64 	%rd93, %rd92, 2;
	add.s64 	%rd94, %rd1, %rd93;
	st.global.f32 	[%rd94], %f466;
	st.global.f32 	[%rd94+4], %f465;
	add.s32 	%r65, %r58, %r31;
	cvt.u64.u32 	%rd95, %r65;
	add.s64 	%rd96, %rd95, %rd54;
	shl.b64 	%rd97, %rd96, 2;
	add.s64 	%rd98, %rd1, %rd97;
	st.global.f32 	[%rd98], %f464;
	st.global.f32 	[%rd98+4], %f463;
	add.s32 	%r66, %r65, 2;
	cvt.u64.u32 	%rd99, %r66;
	add.s64 	%rd100, %rd99, %rd54;
	shl.b64 	%rd101, %rd100, 2;
	add.s64 	%rd102, %rd1, %rd101;
	st.global.f32 	[%rd102], %f462;
	st.global.f32 	[%rd102+4], %f461;
	add.s32 	%r67, %r65, 4;
	cvt.u64.u32 	%rd103, %r67;
	add.s64 	%rd104, %rd103, %rd54;
	shl.b64 	%rd105, %rd104, 2;
	add.s64 	%rd106, %rd1, %rd105;
	st.global.f32 	[%rd106], %f460;
	st.global.f32 	[%rd106+4], %f459;
	add.s32 	%r68, %r64, %r31;
	cvt.u64.u32 	%rd107, %r68;
	add.s64 	%rd108, %rd107, %rd54;
	shl.b64 	%rd109, %rd108, 2;
	add.s64 	%rd110, %rd1, %rd109;
	st.global.f32 	[%rd110], %f458;
	add.s32 	%r69, %r68, 1;
	cvt.u64.u32 	%rd111, %r69;
	add.s64 	%rd112, %rd111, %rd54;
	shl.b64 	%rd113, %rd112, 2;
	add.s64 	%rd114, %rd1, %rd113;
	st.global.f32 	[%rd114], %f457;
	add.s32 	%r70, %r68, 2;
	cvt.u64.u32 	%rd115, %r70;
	add.s64 	%rd116, %rd115, %rd54;
	shl.b64 	%rd117, %rd116, 2;
	add.s64 	%rd118, %rd1, %rd117;
	st.global.f32 	[%rd118], %f456;
	add.s32 	%r71, %r68, 3;
	cvt.u64.u32 	%rd119, %r71;
	add.s64 	%rd120, %rd119, %rd54;
	shl.b64 	%rd121, %rd120, 2;
	add.s64 	%rd122, %rd1, %rd121;
	st.global.f32 	[%rd122], %f455;
	add.s32 	%r72, %r68, 4;
	cvt.u64.u32 	%rd123, %r72;
	add.s64 	%rd124, %rd123, %rd54;
	shl.b64 	%rd125, %rd124, 2;
	add.s64 	%rd126, %rd1, %rd125;
	st.global.f32 	[%rd126], %f454;
	add.s32 	%r73, %r68, 5;
	cvt.u64.u32 	%rd127, %r73;
	add.s64 	%rd128, %rd127, %rd54;
	shl.b64 	%rd129, %rd128, 2;
	add.s64 	%rd130, %rd1, %rd129;
	st.global.f32 	[%rd130], %f453;
	add.s32 	%r74, %r68, 6;
	cvt.u64.u32 	%rd131, %r74;
	add.s64 	%rd132, %rd131, %rd54;
	shl.b64 	%rd133, %rd132, 2;
	add.s64 	%rd134, %rd1, %rd133;
	st.global.f32 	[%rd134], %f452;
	add.s32 	%r75, %r68, 7;
	cvt.u64.u32 	%rd135, %r75;
	add.s64 	%rd136, %rd135, %rd54;
	shl.b64 	%rd137, %rd136, 2;
	add.s64 	%rd138, %rd1, %rd137;
	st.global.f32 	[%rd138], %f451;
	add.s32 	%r76, %r68, %r31;
	cvt.u64.u32 	%rd139, %r76;
	add.s64 	%rd140, %rd139, %rd54;
	shl.b64 	%rd141, %rd140, 2;
	add.s64 	%rd142, %rd1, %rd141;
	st.global.f32 	[%rd142], %f450;
	st.global.f32 	[%rd142+4], %f449;
	st.global.f32 	[%rd142+8], %f448;
	st.global.f32 	[%rd142+12], %f447;
	add.s32 	%r77, %r72, %r31;
	cvt.u64.u32 	%rd143, %r77;
	add.s64 	%rd144, %rd143, %rd54;
	shl.b64 	%rd145, %rd144, 2;
	add.s64 	%rd146, %rd1, %rd145;
	st.global.f32 	[%rd146], %f446;
	st.global.f32 	[%rd146+4], %f445;
	st.global.f32 	[%rd146+8], %f444;
	st.global.f32 	[%rd146+12], %f443;
	add.s32 	%r78, %r76, %r31;
	cvt.u64.u32 	%rd147, %r78;
	add.s64 	%rd148, %rd147, %rd54;
	shl.b64 	%rd149, %rd148, 2;
	add.s64 	%rd150, %rd1, %rd149;
	st.global.f32 	[%rd150], %f442;
	add.s32 	%r79, %r78, 1;
	cvt.u64.u32 	%rd151, %r79;
	add.s64 	%rd152, %rd151, %rd54;
	shl.b64 	%rd153, %rd152, 2;
	add.s64 	%rd154, %rd1, %rd153;
	st.global.f32 	[%rd154], %f441;
	add.s32 	%r80, %r78, 2;
	cvt.u64.u32 	%rd155, %r80;
	add.s64 	%rd156, %rd155, %rd54;
	shl.b64 	%rd157, %rd156, 2;
	add.s64 	%rd158, %rd1, %rd157;
	st.global.f32 	[%rd158], %f440;
	add.s32 	%r81, %r78, 3;
	cvt.u64.u32 	%rd159, %r81;
	add.s64 	%rd160, %rd159, %rd54;
	shl.b64 	%rd161, %rd160, 2;
	add.s64 	%rd162, %rd1, %rd161;
	st.global.f32 	[%rd162], %f439;
	add.s32 	%r82, %r78, 4;
	cvt.u64.u32 	%rd163, %r82;
	add.s64 	%rd164, %rd163, %rd54;
	shl.b64 	%rd165, %rd164, 2;
	add.s64 	%rd166, %rd1, %rd165;
	st.global.f32 	[%rd166], %f438;
	add.s32 	%r83, %r78, 5;
	cvt.u64.u32 	%rd167, %r83;
	add.s64 	%rd168, %rd167, %rd54;
	shl.b64 	%rd169, %rd168, 2;
	add.s64 	%rd170, %rd1, %rd169;
	st.global.f32 	[%rd170], %f437;
	add.s32 	%r84, %r78, 6;
	cvt.u64.u32 	%rd171, %r84;
	add.s64 	%rd172, %rd171, %rd54;
	shl.b64 	%rd173, %rd172, 2;
	add.s64 	%rd174, %rd1, %rd173;
	st.global.f32 	[%rd174], %f436;
	add.s32 	%r85, %r78, 7;
	cvt.u64.u32 	%rd175, %r85;
	add.s64 	%rd176, %rd175, %rd54;
	shl.b64 	%rd177, %rd176, 2;
	add.s64 	%rd178, %rd1, %rd177;
	st.global.f32 	[%rd178], %f435;
	add.s32 	%r86, %r78, %r31;
	cvt.u64.u32 	%rd179, %r86;
	add.s64 	%rd180, %rd179, %rd54;
	shl.b64 	%rd181, %rd180, 2;
	add.s64 	%rd182, %rd1, %rd181;
	st.global.f32 	[%rd182], %f434;
	st.global.f32 	[%rd182+4], %f433;
	add.s32 	%r87, %r80, %r31;
	cvt.u64.u32 	%rd183, %r87;
	add.s64 	%rd184, %rd183, %rd54;
	shl.b64 	%rd185, %rd184, 2;
	add.s64 	%rd186, %rd1, %rd185;
	st.global.f32 	[%rd186], %f432;
	st.global.f32 	[%rd186+4], %f431;
	add.s32 	%r88, %r87, 2;
	cvt.u64.u32 	%rd187, %r88;
	add.s64 	%rd188, %rd187, %rd54;
	shl.b64 	%rd189, %rd188, 2;
	add.s64 	%rd190, %rd1, %rd189;
	st.global.f32 	[%rd190], %f430;
	st.global.f32 	[%rd190+4], %f429;
	add.s32 	%r89, %r87, 4;
	cvt.u64.u32 	%rd191, %r89;
	add.s64 	%rd192, %rd191, %rd54;
	shl.b64 	%rd193, %rd192, 2;
	add.s64 	%rd194, %rd1, %rd193;
	st.global.f32 	[%rd194], %f428;
	st.global.f32 	[%rd194+4], %f427;
	add.s32 	%r90, %r86, %r31;
	cvt.u64.u32 	%rd195, %r90;
	add.s64 	%rd196, %rd195, %rd54;
	shl.b64 	%rd197, %rd196, 2;
	add.s64 	%rd198, %rd1, %rd197;
	st.global.f32 	[%rd198], %f426;
	add.s32 	%r91, %r90, 1;
	cvt.u64.u32 	%rd199, %r91;
	add.s64 	%rd200, %rd199, %rd54;
	shl.b64 	%rd201, %rd200, 2;
	add.s64 	%rd202, %rd1, %rd201;
	st.global.f32 	[%rd202], %f425;
	add.s32 	%r92, %r90, 2;
	cvt.u64.u32 	%rd203, %r92;
	add.s64 	%rd204, %rd203, %rd54;
	shl.b64 	%rd205, %rd204, 2;
	add.s64 	%rd206, %rd1, %rd205;
	st.global.f32 	[%rd206], %f424;
	add.s32 	%r93, %r90, 3;
	cvt.u64.u32 	%rd207, %r93;
	add.s64 	%rd208, %rd207, %rd54;
	shl.b64 	%rd209, %rd208, 2;
	add.s64 	%rd210, %rd1, %rd209;
	st.global.f32 	[%rd210], %f423;
	add.s32 	%r94, %r90, 4;
	cvt.u64.u32 	%rd211, %r94;
	add.s64 	%rd212, %rd211, %rd54;
	shl.b64 	%rd213, %rd212, 2;
	add.s64 	%rd214, %rd1, %rd213;
	st.global.f32 	[%rd214], %f422;
	add.s32 	%r95, %r90, 5;
	cvt.u64.u32 	%rd215, %r95;
	add.s64 	%rd216, %rd215, %rd54;
	shl.b64 	%rd217, %rd216, 2;
	add.s64 	%rd218, %rd1, %rd217;
	st.global.f32 	[%rd218], %f421;
	add.s32 	%r96, %r90, 6;
	cvt.u64.u32 	%rd219, %r96;
	add.s64 	%rd220, %rd219, %rd54;
	shl.b64 	%rd221, %rd220, 2;
	add.s64 	%rd222, %rd1, %rd221;
	st.global.f32 	[%rd222], %f420;
	add.s32 	%r97, %r90, 7;
	cvt.u64.u32 	%rd223, %r97;
	add.s64 	%rd224, %rd223, %rd54;
	shl.b64 	%rd225, %rd224, 2;
	add.s64 	%rd226, %rd1, %rd225;
	st.global.f32 	[%rd226], %f419;
	ret;

}


// ===== COMPILED SASS (sm_100) =====

	.target	sm_100

	.elftype	@"ET_EXEC"


//--------------------- .note.nv.tkinfo           --------------------------
	.section	.note.nv.tkinfo,"",@"SHT_NOTE"
	.sectionflags	@"SHF_NOTE_NV_TKINFO"
	.tkinfo
        /*0018*/ 	.word	0x00000002
        /*0030*/ 	.string	""
        /*0030*/ 	.string	"ptxas"
        /*0030*/ 	.string	"Cuda compilation tools, release 13.0, V13.0.88"
        /*0030*/ 	.string	"Build cuda_13.0.r13.0/compiler.36424714_0"
        /*0030*/ 	.string	"-arch sm_100 -m 64 "



//--------------------- .note.nv.cuinfo           --------------------------
	.section	.note.nv.cuinfo,"",@"SHT_NOTE"
	.sectionflags	@"SHF_NOTE_NV_CUINFO"
        /*0018*/ 	.short	0x0002
        /*001a*/ 	.short	0x0064
        /*001c*/ 	.short	0x0082
	.zero		2


//--------------------- .nv.info                  --------------------------
	.section	.nv.info,"",@"SHT_CUDA_INFO"
	.align	4


	//----- nvinfo : EIATTR_REGCOUNT
	.align		4
        /*0000*/ 	.byte	0x04, 0x2f
        /*0002*/ 	.short	(.L_4 - .L_3)
	.align		4
.L_3:
        /*0004*/ 	.word	index@(_Z27sgemm_blocktiling_2d_kernelILi64ELi64ELi8ELi8ELi8EEvPfS0_S0_iii)
        /*0008*/ 	.word	0x0000008c


	//----- nvinfo : EIATTR_FRAME_SIZE
	.align		4
.L_4:
        /*000c*/ 	.byte	0x04, 0x11
        /*000e*/ 	.short	(.L_6 - .L_5)
	.align		4
.L_5:
        /*0010*/ 	.word	index@(_Z27sgemm_blocktiling_2d_kernelILi64ELi64ELi8ELi8ELi8EEvPfS0_S0_iii)
        /*0014*/ 	.word	0x00000000


	//----- nvinfo : EIATTR_MIN_STACK_SIZE
	.align		4
.L_6:
        /*0018*/ 	.byte	0x04, 0x12
        /*001a*/ 	.short	(.L_8 - .L_7)
	.align		4
.L_7:
        /*001c*/ 	.word	index@(_Z27sgemm_blocktiling_2d_kernelILi64ELi64ELi8ELi8ELi8EEvPfS0_S0_iii)
        /*0020*/ 	.word	0x00000000
.L_8:


//--------------------- .nv.compat                --------------------------
	.section	.nv.compat,"",@"SHT_CUDA_COMPAT_INFO"
	.align	4
        /*0000*/ 	.byte	0x02, 0x09, 0x00, 0x00, 0x02, 0x02, 0x01, 0x00, 0x02, 0x05, 0x05, 0x00, 0x03, 0x07, 0x01, 0x01
        /*0010*/ 	.byte	0x02, 0x03, 0x00, 0x00, 0x02, 0x06, 0x01, 0x00, 0x04, 0x0b, 0x08, 0x00, 0x09, 0x00, 0x00, 0x00
        /*0020*/ 	.byte	0x00, 0x00, 0x00, 0x00


//--------------------- .nv.info._Z27sgemm_blocktiling_2d_kernelILi64ELi64ELi8ELi8ELi8EEvPfS0_S0_iii --------------------------
	.section	.nv.info._Z27sgemm_blocktiling_2d_kernelILi64ELi64ELi8ELi8ELi8EEvPfS0_S0_iii,"",@"SHT_CUDA_INFO"
	.sectionflags	@""
	.align	4


	//----- nvinfo : EIATTR_CUDA_API_VERSION
	.align		4
        /*0000*/ 	.byte	0x04, 0x37
        /*0002*/ 	.short	(.L_10 - .L_9)
.L_9:
        /*0004*/ 	.word	0x00000082


	//----- nvinfo : EIATTR_KPARAM_INFO
	.align		4
.L_10:
        /*0008*/ 	.byte	0x04, 0x17
        /*000a*/ 	.short	(.L_12 - .L_11)
.L_11:
        /*000c*/ 	.word	0x00000000
        /*0010*/ 	.short	0x0005
        /*0012*/ 	.short	0x0020
        /*0014*/ 	.byte	0x00, 0xf0, 0x11, 0x00


	//----- nvinfo : EIATTR_KPARAM_INFO
	.align		4
.L_12:
        /*0018*/ 	.byte	0x04, 0x17
        /*001a*/ 	.short	(.L_14 - .L_13)
.L_13:
        /*001c*/ 	.word	0x00000000
        /*0020*/ 	.short	0x0004
        /*0022*/ 	.short	0x001c
        /*0024*/ 	.byte	0x00, 0xf0, 0x11, 0x00


	//----- nvinfo : EIATTR_KPARAM_INFO
	.align		4
.L_14:
        /*0028*/ 	.byte	0x04, 0x17
        /*002a*/ 	.short	(.L_16 - .L_15)
.L_15:
        /*002c*/ 	.word	0x00000000
        /*0030*/ 	.short	0x0003
        /*0032*/ 	.short	0x0018
        /*0034*/ 	.byte	0x00, 0xf0, 0x11, 0x00


	//----- nvinfo : EIATTR_KPARAM_INFO
	.align		4
.L_16:
        /*0038*/ 	.byte	0x04, 0x17
        /*003a*/ 	.short	(.L_18 - .L_17)
.L_17:
        /*003c*/ 	.word	0x00000000
        /*0040*/ 	.short	0x0002
        /*0042*/ 	.short	0x0010
        /*0044*/ 	.byte	0x00, 0xf5, 0x21, 0x00


	//----- nvinfo : EIATTR_KPARAM_INFO
	.align		4
.L_18:
        /*0048*/ 	.byte	0x04, 0x17
        /*004a*/ 	.short	(.L_20 - .L_19)
.L_19:
        /*004c*/ 	.word	0x00000000
        /*0050*/ 	.short	0x0001
        /*0052*/ 	.short	0x0008
        /*0054*/ 	.byte	0x00, 0xf5, 0x21, 0x00


	//----- nvinfo : EIATTR_KPARAM_INFO
	.align		4
.L_20:
        /*0058*/ 	.byte	0x04, 0x17
        /*005a*/ 	.short	(.L_22 - .L_21)
.L_21:
        /*005c*/ 	.word	0x00000000
        /*0060*/ 	.short	0x0000
        /*0062*/ 	.short	0x0000
        /*0064*/ 	.byte	0x00, 0xf5, 0x21, 0x00


	//----- nvinfo : EIATTR_SPARSE_MMA_MASK
	.align		4
.L_22:
        /*0068*/ 	.byte	0x03, 0x50
        /*006a*/ 	.short	0x0000


	//----- nvinfo : EIATTR_MAXREG_COUNT
	.align		4
        /*006c*/ 	.byte	0x03, 0x1b
        /*006e*/ 	.short	0x00ff


	//----- nvinfo : EIATTR_NUM_BARRIERS
	.align		4
        /*0070*/ 	.byte	0x02, 0x4c
        /*0072*/ 	.byte	0x01
	.zero		1


	//----- nvinfo : EIATTR_EXTERNS
	.align		4
        /*0074*/ 	.byte	0x04, 0x0f
        /*0076*/ 	.short	(.L_24 - .L_23)


	//   ....[0]....
	.align		4
.L_23:
        /*0078*/ 	.word	index@(__assertfail)


	//----- nvinfo : EIATTR_MERCURY_ISA_VERSION
	.align		4
.L_24:
        /*007c*/ 	.byte	0x03, 0x5f
        /*007e*/ 	.short	0x0101


	//----- nvinfo : EIATTR_VRC_CTA_INIT_COUNT
	.align		4
        /*0080*/ 	.byte	0x02, 0x4a
	.zero		1
	.zero		1


	//----- nvinfo : EIATTR_SYSCALL_OFFSETS
	.align		4
        /*0084*/ 	.byte	0x04, 0x46
        /*0086*/ 	.short	(.L_26 - .L_25)


	//   ....[0]....
.L_25:
        /*0088*/ 	.word	0x000002a0


	//----- nvinfo : EIATTR_EXIT_INSTR_OFFSETS
	.align		4
.L_26:
        /*008c*/ 	.byte	0x04, 0x1c
        /*008e*/ 	.short	(.L_28 - .L_27)


	//   ....[0]....
.L_27:
        /*0090*/ 	.word	0x00002160


	//----- nvinfo : EIATTR_MAX_THREADS
	.align		4
.L_28:
        /*0094*/ 	.byte	0x04, 0x05
        /*0096*/ 	.short	(.L_30 - .L_29)
.L_29:
        /*0098*/ 	.word	0x00000040
        /*009c*/ 	.word	0x00000001
        /*00a0*/ 	.word	0x00000001


	//----- nvinfo : EIATTR_CBANK_PARAM_SIZE
	.align		4
.L_30:
        /*00a4*/ 	.byte	0x03, 0x19
        /*00a6*/ 	.short	0x0024


	//----- nvinfo : EIATTR_PARAM_CBANK
	.align		4
        /*00a8*/ 	.byte	0x04, 0x0a
        /*00aa*/ 	.short	(.L_32 - .L_31)
	.align		4
.L_31:
        /*00ac*/ 	.word	index@(.nv.constant0._Z27sgemm_blocktiling_2d_kernelILi64ELi64ELi8ELi8ELi8EEvPfS0_S0_iii)
        /*00b0*/ 	.short	0x0380
        /*00b2*/ 	.short	0x0024


	//----- nvinfo : EIATTR_SW_WAR
	.align		4
.L_32:
        /*00b4*/ 	.byte	0x04, 0x36
        /*00b6*/ 	.short	(.L_34 - .L_33)
.L_33:
        /*00b8*/ 	.word	0x00000008
.L_34:


//--------------------- .nv.callgraph             --------------------------
	.section	.nv.callgraph,"",@"SHT_CUDA_CALLGRAPH"
	.align	4
	.sectionentsize	8
	.align		4
        /*0000*/ 	.word	0x00000000
	.align		4
        /*0004*/ 	.word	0xffffffff
	.align		4
        /*0008*/ 	.word	index@(_Z27sgemm_blocktiling_2d_kernelILi64ELi64ELi8ELi8ELi8EEvPfS0_S0_iii)
	.align		4
        /*000c*/ 	.word	index@(__assertfail)
	.align		4
        /*0010*/ 	.word	0x00000000
	.align		4
        /*0014*/ 	.word	0xfffffffe
	.align		4
        /*0018*/ 	.word	0x00000000
	.align		4
        /*001c*/ 	.word	0xfffffffd
	.align		4
        /*0020*/ 	.word	0x00000000
	.align		4
        /*0024*/ 	.word	0xfffffffc


//--------------------- .nv.constant4             --------------------------
	.section	.nv.constant4,"a",@progbits
	.align	8
	.align		8
.nv.constant4:
        /*0000*/ 	.dword	__assertfail
	.align		8
        /*0008*/ 	.dword	__unnamed_1
	.align		8
        /*0010*/ 	.dword	$str
	.align		8
        /*0018*/ 	.dword	$str$1


//--------------------- .text._Z27sgemm_blocktiling_2d_kernelILi64ELi64ELi8ELi8ELi8EEvPfS0_S0_iii --------------------------
	.section	.text._Z27sgemm_blocktiling_2d_kernelILi64ELi64ELi8ELi8ELi8EEvPfS0_S0_iii,"ax",@progbits
	.align	128
        .global         _Z27sgemm_blocktiling_2d_kernelILi64ELi64ELi8ELi8ELi8EEvPfS0_S0_iii
        .type           _Z27sgemm_blocktiling_2d_kernelILi64ELi64ELi8ELi8ELi8EEvPfS0_S0_iii,@function
        .size           _Z27sgemm_blocktiling_2d_kernelILi64ELi64ELi8ELi8ELi8EEvPfS0_S0_iii,(.L_x_5 - _Z27sgemm_blocktiling_2d_kernelILi64ELi64ELi8ELi8ELi8EEvPfS0_S0_iii)
        .other          _Z27sgemm_blocktiling_2d_kernelILi64ELi64ELi8ELi8ELi8EEvPfS0_S0_iii,@"STO_CUDA_ENTRY STV_DEFAULT"
_Z27sgemm_blocktiling_2d_kernelILi64ELi64ELi8ELi8ELi8EEvPfS0_S0_iii:
.text._Z27sgemm_blocktiling_2d_kernelILi64ELi64ELi8ELi8ELi8EEvPfS0_S0_iii:
[----:B------:R-:W0:Y:S08]  /*0000*/  LDC R1, c[0x0][0x37c] ;  /* 0x0000df00ff017b82 */ /* 0x000e300000000800 */
[----:B------:R-:W1:Y:S01]  /*0010*/  S2UR UR8, SR_CTAID.Y ;  /* 0x00000000000879c3 */ /* 0x000e620000002600 */
[----:B------:R-:W2:Y:S01]  /*0020*/  LDCU UR9, c[0x0][0x3a0] ;  /* 0x00007400ff0977ac */ /* 0x000ea20008000800 */
[----:B------:R-:W3:Y:S01]  /*0030*/  S2R R27, SR_TID.X ;  /* 0x00000000001b7919 */ /* 0x000ee20000002100 */
[----:B------:R-:W4:Y:S05]  /*0040*/  LDCU.128 UR4, c[0x0][0x380] ;  /* 0x00007000ff0477ac */ /* 0x000f2a0008000c00 */
[----:B------:R-:W5:Y:S01]  /*0050*/  S2UR UR10, SR_CTAID.X ;  /* 0x00000000000a79c3 */ /* 0x000f620000002500 */
[----:B------:R-:W2:Y:S01]  /*0060*/  LDCU UR11, c[0x0][0x360] ;  /* 0x00006c00ff0b77ac */ /* 0x000ea20008000800 */
[----:B------:R-:W3:Y:S01]  /*0070*/  LDCU UR38, c[0x0][0x39c] ;  /* 0x00007380ff2677ac */ /* 0x000ee20008000800 */
[----:B------:R-:W0:Y:S01]  /*0080*/  LDCU.64 UR36, c[0x0][0x358] ;  /* 0x00006b00ff2477ac */ /* 0x000e220008000a00 */
[----:B-1----:R-:W-:-:S02]  /*0090*/  USHF.L.U32 UR8, UR8, 0x6, URZ ;  /* 0x0000000608087899 */ /* 0x002fc400080006ff */
[----:B--2---:R-:W-:Y:S02]  /*00a0*/  UISETP.NE.AND UP0, UPT, UR11, 0x40, UPT ;  /* 0x000000400b00788c */ /* 0x004fe4000bf05270 */
[----:B------:R-:W-:Y:S02]  /*00b0*/  UIMAD UR9, UR8, UR9, URZ ;  /* 0x00000009080972a4 */ /* 0x000fe4000f8e02ff */
[----:B-----5:R-:W-:Y:S02]  /*00c0*/  USHF.L.U32 UR10, UR10, 0x6, URZ ;  /* 0x000000060a0a7899 */ /* 0x020fe400080006ff */
[----:B----4-:R-:W-:Y:S01]  /*00d0*/  UIMAD.WIDE.U32 UR4, UR9, 0x4, UR4 ;  /* 0x00000004090478a5 */ /* 0x010fe2000f8e0004 */
[C---:B---3--:R-:W-:Y:S01]  /*00e0*/  LOP3.LUT R28, R27.reuse, 0x7, RZ, 0xc0, !PT ;  /* 0x000000071b1c7812 */ /* 0x048fe200078ec0ff */
[----:B------:R-:W-:Y:S01]  /*00f0*/  UIMAD.WIDE.U32 UR6, UR10, 0x4, UR6 ;  /* 0x000000040a0678a5 */ /* 0x000fe2000f8e0006 */
[----:B------:R-:W-:Y:S01]  /*0100*/  LOP3.LUT R29, R27, 0x38, RZ, 0xc0, !PT ;  /* 0x000000381b1d7812 */ /* 0x000fe200078ec0ff */
[----:B------:R-:W-:-:S02]  /*0110*/  UIMAD UR38, UR8, UR38, UR10 ;  /* 0x00000026082672a4 */ /* 0x000fc4000f8e020a */
[----:B------:R-:W-:Y:S02]  /*0120*/  IMAD.U32 R5, RZ, RZ, UR5 ;  /* 0x00000005ff057e24 */ /* 0x000fe4000f8e00ff */
[----:B------:R-:W-:Y:S02]  /*0130*/  IMAD.U32 R2, RZ, RZ, UR4 ;  /* 0x00000004ff027e24 */ /* 0x000fe4000f8e00ff */
[----:B------:R-:W-:Y:S01]  /*0140*/  IMAD.U32 R3, RZ, RZ, UR5 ;  /* 0x00000005ff037e24 */ /* 0x000fe2000f8e00ff */
[----:B------:R-:W-:Y:S01]  /*0150*/  MOV R19, R5 ;  /* 0x0000000500137202 */ /* 0x000fe20000000f00 */
[----:B------:R-:W-:Y:S02]  /*0160*/  IMAD.U32 R4, RZ, RZ, UR4 ;  /* 0x00000004ff047e24 */ /* 0x000fe4000f8e00ff */
[----:B------:R-:W-:Y:S02]  /*0170*/  IMAD.MOV.U32 R18, RZ, RZ, R2 ;  /* 0x000000ffff127224 */ /* 0x000fe400078e0002 */
[----:B------:R-:W-:-:S02]  /*0180*/  IMAD.U32 R16, RZ, RZ, UR6 ;  /* 0x00000006ff107e24 */ /* 0x000fc4000f8e00ff */
[----:B------:R-:W-:Y:S01]  /*0190*/  IMAD.U32 R17, RZ, RZ, UR7 ;  /* 0x00000007ff117e24 */ /* 0x000fe2000f8e00ff */
[----:B0-----:R-:W-:Y:S06]  /*01a0*/  BRA.U !UP0, `(.L_x_0) ;  /* 0x0000000108407547 */ /* 0x001fec000b800000 */
[----:B------:R-:W-:Y:S01]  /*01b0*/  MOV R0, 0x0 ;  /* 0x0000000000007802 */ /* 0x000fe20000000f00 */
[----:B------:R-:W0:Y:S01]  /*01c0*/  LDCU.64 UR4, c[0x4][0x10] ;  /* 0x01000200ff0477ac */ /* 0x000e220008000a00 */
[----:B------:R-:W-:Y:S02]  /*01d0*/  IMAD.MOV.U32 R8, RZ, RZ, 0x4c ;  /* 0x0000004cff087424 */ /* 0x000fe400078e00ff */
[----:B------:R1:W2:Y:S01]  /*01e0*/  LDC.64 R2, c[0x4][R0] ;  /* 0x0100000000027b82 */ /* 0x0002a20000000a00 */
[----:B------:R-:W3:Y:S01]  /*01f0*/  LDCU.64 UR6, c[0x4][0x18] ;  /* 0x01000300ff0677ac */ /* 0x000ee20008000a00 */
[----:B------:R-:W-:Y:S02]  /*0200*/  IMAD.MOV.U32 R12, RZ, RZ, 0x1 ;  /* 0x00000001ff0c7424 */ /* 0x000fe400078e00ff */
[----:B------:R-:W-:Y:S01]  /*0210*/  IMAD.MOV.U32 R13, RZ, RZ, RZ ;  /* 0x000000ffff0d7224 */ /* 0x000fe200078e00ff */
[----:B------:R-:W4:Y:S01]  /*0220*/  LDCU.64 UR8, c[0x4][0x8] ;  /* 0x01000100ff0877ac */ /* 0x000f220008000a00 */
[----:B0-----:R-:W-:-:S02]  /*0230*/  IMAD.U32 R4, RZ, RZ, UR4 ;  /* 0x00000004ff047e24 */ /* 0x001fc4000f8e00ff */
[----:B------:R-:W-:Y:S02]  /*0240*/  IMAD.U32 R5, RZ, RZ, UR5 ;  /* 0x00000005ff057e24 */ /* 0x000fe4000f8e00ff */
[----:B---3--:R-:W-:Y:S01]  /*0250*/  IMAD.U32 R6, RZ, RZ, UR6 ;  /* 0x00000006ff067e24 */ /* 0x008fe2000f8e00ff */
[----:B------:R-:W-:Y:S01]  /*0260*/  MOV R7, UR7 ;  /* 0x0000000700077c02 */ /* 0x000fe20008000f00 */
[----:B----4-:R-:W-:Y:S02]  /*0270*/  IMAD.U32 R10, RZ, RZ, UR8 ;  /* 0x00000008ff0a7e24 */ /* 0x010fe4000f8e00ff */
[----:B-1----:R-:W-:-:S07]  /*0280*/  IMAD.U32 R11, RZ, RZ, UR9 ;  /* 0x00000009ff0b7e24 */ /* 0x002fce000f8e00ff */
[----:B------:R-:W-:-:S07]  /*0290*/  LEPC R20, `(.L_x_0) ;  /* 0x000000001014794e */ /* 0x000fce0000000000 */
[----:B--2---:R-:W-:Y:S05]  /*02a0*/  CALL.ABS.NOINC R2 ;  /* 0x0000000002007343 */ /* 0x004fea0003c00000 */
.L_x_0:
[----:B------:R-:W0:Y:S01]  /*02b0*/  LDC R4, c[0x0][0x3a0] ;  /* 0x0000e800ff047b82 */ /* 0x000e220000000800 */
[----:B------:R-:W-:Y:S01]  /*02c0*/  HFMA2 R0, -RZ, RZ, 0, 0 ;  /* 0x00000000ff007431 */ /* 0x000fe200000001ff */
[----:B------:R-:W-:Y:S02]  /*02d0*/  CS2R R74, SRZ ;  /* 0x00000000004a7805 */ /* 0x000fe4000001ff00 */
[----:B------:R-:W-:Y:S02]  /*02e0*/  CS2R R76, SRZ ;  /* 0x00000000004c7805 */ /* 0x000fe4000001ff00 */
[----:B------:R-:W-:Y:S02]  /*02f0*/  CS2R R78, SRZ ;  /* 0x00000000004e7805 */ /* 0x000fe4000001ff00 */
[----:B------:R-:W-:Y:S02]  /*0300*/  CS2R R80, SRZ ;  /* 0x0000000000507805 */ /* 0x000fe4000001ff00 */
[----:B------:R-:W-:-:S02]  /*0310*/  CS2R R82, SRZ ;  /* 0x0000000000527805 */ /* 0x000fc4000001ff00 */
[----:B------:R-:W-:Y:S02]  /*0320*/  CS2R R84, SRZ ;  /* 0x0000000000547805 */ /* 0x000fe4000001ff00 */
        /* <DEDUP_REMOVED lines=16> */
[----:B0-----:R-:W-:-:S02]  /*0430*/  ISETP.NE.AND P0, PT, R4, RZ, PT ;  /* 0x000000ff0400720c */ /* 0x001fc40003f05270 */
[----:B------:R-:W-:Y:S02]  /*0440*/  CS2R R118, SRZ ;  /* 0x0000000000767805 */ /* 0x000fe4000001ff00 */
[----:B------:R-:W-:Y:S01]  /*0450*/  CS2R R120, SRZ ;  /* 0x0000000000787805 */ /* 0x000fe2000001ff00 */
[----:B------:R-:W-:Y:S01]  /*0460*/  IMAD.MOV.U32 R123, RZ, RZ, RZ ;  /* 0x000000ffff7b7224 */ /* 0x000fe200078e00ff */
        /* <DEDUP_REMOVED lines=9> */
[----:B------:R-:W-:Y:S06]  /*0500*/  @!P0 BRA `(.L_x_1) ;  /* 0x0000000800ac8947 */ /* 0x000fec0003800000 */
[----:B------:R-:W0:Y:S01]  /*0510*/  LDC R6, c[0x0][0x39c] ;  /* 0x0000e700ff067b82 */ /* 0x000e220000000800 */
[----:B------:R-:W-:Y:S01]  /*0520*/  SHF.R.U32.HI R3, RZ, 0x3, R27 ;  /* 0x00000003ff037819 */ /* 0x000fe2000001161b */
[----:B------:R-:W-:Y:S01]  /*0530*/  UMOV UR4, 0x400 ;  /* 0x0000040000047882 */ /* 0x000fe20000000000 */
[----:B------:R-:W-:Y:S01]  /*0540*/  IADD3 R2, PT, PT, R28, R29, RZ ;  /* 0x0000001d1c027210 */ /* 0x000fe20007ffe0ff */
[----:B------:R-:W-:Y:S02]  /*0550*/  IMAD.MOV.U32 R48, RZ, RZ, RZ ;  /* 0x000000ffff307224 */ /* 0x000fe400078e00ff */
[----:B------:R-:W-:Y:S02]  /*0560*/  IMAD R45, R3, R4, R28 ;  /* 0x00000004032d7224 */ /* 0x000fe400078e021c */
[----:B------:R-:W1:Y:S01]  /*0570*/  S2UR UR5, SR_CgaCtaId ;  /* 0x00000000000579c3 */ /* 0x000e620000008800 */
[----:B------:R-:W-:Y:S02]  /*0580*/  IMAD.MOV.U32 R0, RZ, RZ, RZ ;  /* 0x000000ffff007224 */ /* 0x000fe400078e00ff */
[----:B------:R-:W-:-:S02]  /*0590*/  IMAD R53, R4, 0x20, R45 ;  /* 0x0000002004357824 */ /* 0x000fc400078e022d */
[C---:B------:R-:W-:Y:S02]  /*05a0*/  IMAD R49, R4.reuse, 0x10, R45 ;  /* 0x0000001004317824 */ /* 0x040fe400078e022d */
[C---:B------:R-:W-:Y:S02]  /*05b0*/  IMAD R59, R4.reuse, 0x10, R53 ;  /* 0x00000010043b7824 */ /* 0x040fe400078e0235 */
[C---:B------:R-:W-:Y:S02]  /*05c0*/  IMAD R47, R4.reuse, 0x8, R45 ;  /* 0x00000008042f7824 */ /* 0x040fe400078e022d */
[C---:B------:R-:W-:Y:S01]  /*05d0*/  IMAD R51, R4.reuse, 0x8, R49 ;  /* 0x0000000804337824 */ /* 0x040fe200078e0231 */
[C---:B------:R-:W-:Y:S01]  /*05e0*/  LEA R61, R4.reuse, R59, 0x3 ;  /* 0x0000003b043d7211 */ /* 0x040fe200078e18ff */
[----:B------:R-:W-:Y:S02]  /*05f0*/  IMAD R55, R4, 0x8, R53 ;  /* 0x0000000804377824 */ /* 0x000fe400078e0235 */
[----:B0-----:R-:W-:-:S02]  /*0600*/  IMAD.IADD R63, R27, 0x1, R6 ;  /* 0x000000011b3f7824 */ /* 0x001fc400078e0206 */
[----:B------:R-:W-:Y:S02]  /*0610*/  IMAD.SHL.U32 R43, R6, 0x8, RZ ;  /* 0x00000008062b7824 */ /* 0x000fe400078e00ff */
[----:B------:R-:W-:Y:S01]  /*0620*/  IMAD.IADD R65, R63, 0x1, R6 ;  /* 0x000000013f417824 */ /* 0x000fe200078e0206 */
[----:B-1----:R-:W-:-:S04]  /*0630*/  ULEA UR6, UR5, UR4, 0x18 ;  /* 0x0000000405067291 */ /* 0x002fc8000f8ec0ff */
[----:B------:R-:W-:Y:S01]  /*0640*/  IADD3 R67, PT, PT, R65, R6, RZ ;  /* 0x0000000641437210 */ /* 0x000fe20007ffe0ff */
[----:B------:R-:W-:-:S04]  /*0650*/  UIADD3 UR4, UPT, UPT, UR4, 0x800, URZ ;  /* 0x0000080004047890 */ /* 0x000fc8000fffe0ff */
[--C-:B------:R-:W-:Y:S01]  /*0660*/  IMAD.IADD R69, R67, 0x1, R6.reuse ;  /* 0x0000000143457824 */ /* 0x100fe200078e0206 */
[----:B------:R-:W-:Y:S01]  /*0670*/  ULEA UR4, UR5, UR4, 0x18 ;  /* 0x0000000405047291 */ /* 0x000fe2000f8ec0ff */
[----:B------:R-:W-:Y:S02]  /*0680*/  LEA R3, R3, UR6, 0x8 ;  /* 0x0000000603037c11 */ /* 0x000fe4000f8e40ff */
[----:B------:R-:W-:Y:S02]  /*0690*/  LEA R38, R2, UR6, 0x2 ;  /* 0x0000000602267c11 */ /* 0x000fe4000f8e10ff */
[----:B------:R-:W-:Y:S01]  /*06a0*/  IADD3 R71, PT, PT, R69, R6, RZ ;  /* 0x0000000645477210 */ /* 0x000fe20007ffe0ff */
[----:B------:R-:W-:Y:S01]  /*06b0*/  VIADD R46, R3, 0x80 ;  /* 0x00000080032e7836 */ /* 0x000fe20000000000 */
[----:B------:R-:W-:Y:S02]  /*06c0*/  LEA R42, R27, UR4, 0x2 ;  /* 0x000000041b2a7c11 */ /* 0x000fe4000f8e10ff */
[----:B------:R-:W-:Y:S01]  /*06d0*/  LEA R44, R28, UR4, 0x5 ;  /* 0x000000041c2c7c11 */ /* 0x000fe2000f8e28ff */
[----:B------:R-:W-:-:S04]  /*06e0*/  IMAD.IADD R73, R71, 0x1, R6 ;  /* 0x0000000147497824 */ /* 0x000fc800078e0206 */
[----:B------:R-:W-:-:S07]  /*06f0*/  IMAD.IADD R125, R73, 0x1, R6 ;  /* 0x00000001497d7824 */ /* 0x000fce00078e0206 */
.L_x_3:
[----:B------:R-:W-:Y:S02]  /*0700*/  IMAD.MOV.U32 R2, RZ, RZ, R18 ;  /* 0x000000ffff027224 */ /* 0x000fe400078e0012 */
[----:B------:R-:W-:Y:S02]  /*0710*/  IMAD.MOV.U32 R3, RZ, RZ, R19 ;  /* 0x000000ffff037224 */ /* 0x000fe400078e0013 */
[----:B------:R-:W-:-:S04]  /*0720*/  IMAD.WIDE.U32 R20, R45, 0x4, R2 ;  /* 0x000000042d147825 */ /* 0x000fc800078e0002 */
[--C-:B------:R-:W-:Y:S01]  /*0730*/  IMAD.WIDE.U32 R6, R47, 0x4, R2.reuse ;  /* 0x000000042f067825 */ /* 0x100fe200078e0002 */
[----:B------:R0:W2:Y:S03]  /*0740*/  LDG.E R127, desc[UR36][R20.64] ;  /* 0x00000024147f7981 */ /* 0x0000a6000c1e1900 */
[--C-:B------:R-:W-:Y:S01]  /*0750*/  IMAD.WIDE.U32 R4, R49, 0x4, R2.reuse ;  /* 0x0000000431047825 */ /* 0x100fe200078e0002 */
[----:B------:R-:W3:Y:S03]  /*0760*/  LDG.E R129, desc[UR36][R6.64] ;  /* 0x0000002406817981 */ /* 0x000ee6000c1e1900 */
[--C-:B------:R-:W-:Y:S01]  /*0770*/  IMAD.WIDE.U32 R8, R51, 0x4, R2.reuse ;  /* 0x0000000433087825 */ /* 0x100fe200078e0002 */
[----:B------:R1:W4:Y:S03]  /*0780*/  LDG.E R131, desc[UR36][R4.64] ;  /* 0x0000002404837981 */ /* 0x000326000c1e1900 */
[--C-:B------:R-:W-:Y:S01]  /*0790*/  IMAD.WIDE.U32 R10, R53, 0x4, R2.reuse ;  /* 0x00000004350a7825 */ /* 0x100fe200078e0002 */
[----:B------:R5:W4:Y:S03]  /*07a0*/  LDG.E R133, desc[UR36][R8.64] ;  /* 0x0000002408857981 */ /* 0x000b26000c1e1900 */
[--C-:B------:R-:W-:Y:S01]  /*07b0*/  IMAD.WIDE.U32 R12, R55, 0x4, R2.reuse ;  /* 0x00000004370c7825 */ /* 0x100fe200078e0002 */
[----:B------:R5:W4:Y:S03]  /*07c0*/  LDG.E R135, desc[UR36][R10.64] ;  /* 0x000000240a877981 */ /* 0x000b26000c1e1900 */
[--C-:B------:R-:W-:Y:S01]  /*07d0*/  IMAD.WIDE.U32 R14, R59, 0x4, R2.reuse ;  /* 0x000000043b0e7825 */ /* 0x100fe200078e0002 */
[----:B------:R5:W4:Y:S03]  /*07e0*/  LDG.E R137, desc[UR36][R12.64] ;  /* 0x000000240c897981 */ /* 0x000b26000c1e1900 */
[----:B------:R-:W-:-:S02]  /*07f0*/  IMAD.WIDE.U32 R18, R61, 0x4, R2 ;  /* 0x000000043d127825 */ /* 0x000fc400078e0002 */
[----:B------:R-:W4:Y:S02]  /*0800*/  LDG.E R15, desc[UR36][R14.64] ;  /* 0x000000240e0f7981 */ /* 0x000f24000c1e1900 */
[--C-:B0-----:R-:W-:Y:S02]  /*0810*/  IMAD.WIDE.U32 R20, R27, 0x4, R16.reuse ;  /* 0x000000041b147825 */ /* 0x101fe400078e0010 */
[----:B------:R-:W4:Y:S02]  /*0820*/  LDG.E R19, desc[UR36][R18.64] ;  /* 0x0000002412137981 */ /* 0x000f24000c1e1900 */
[--C-:B------:R-:W-:Y:S02]  /*0830*/  IMAD.WIDE.U32 R22, R63, 0x4, R16.reuse ;  /* 0x000000043f167825 */ /* 0x100fe400078e0010 */
[----:B------:R-:W4:Y:S02]  /*0840*/  LDG.E R21, desc[UR36][R20.64] ;  /* 0x0000002414157981 */ /* 0x000f24000c1e1900 */
[----:B------:R-:W-:-:S02]  /*0850*/  IMAD.WIDE.U32 R24, R65, 0x4, R16 ;  /* 0x0000000441187825 */ /* 0x000fc400078e0010 */
[----:B------:R-:W4:Y:S02]  /*0860*/  LDG.E R23, desc[UR36][R22.64] ;  /* 0x0000002416177981 */ /* 0x000f24000c1e1900 */
[--C-:B-1----:R-:W-:Y:S02]  /*0870*/  IMAD.WIDE.U32 R4, R67, 0x4, R16.reuse ;  /* 0x0000000443047825 */ /* 0x102fe400078e0010 */
[----:B------:R-:W4:Y:S02]  /*0880*/  LDG.E R25, desc[UR36][R24.64] ;  /* 0x0000002418197981 */ /* 0x000f24000c1e1900 */
[--C-:B------:R-:W-:Y:S02]  /*0890*/  IMAD.WIDE.U32 R6, R69, 0x4, R16.reuse ;  /* 0x0000000445067825 */ /* 0x100fe400078e0010 */
[----:B------:R-:W4:Y:S02]  /*08a0*/  LDG.E R5, desc[UR36][R4.64] ;  /* 0x0000002404057981 */ /* 0x000f24000c1e1900 */
[----:B-----5:R-:W-:-:S02]  /*08b0*/  IMAD.WIDE.U32 R8, R71, 0x4, R16 ;  /* 0x0000000447087825 */ /* 0x020fc400078e0010 */
[----:B------:R-:W5:Y:S02]  /*08c0*/  LDG.E R7, desc[UR36][R6.64] ;  /* 0x0000002406077981 */ /* 0x000f64000c1e1900 */
[--C-:B------:R-:W-:Y:S02]  /*08d0*/  IMAD.WIDE.U32 R10, R73, 0x4, R16.reuse ;  /* 0x00000004490a7825 */ /* 0x100fe400078e0010 */
[----:B------:R-:W5:Y:S02]  /*08e0*/  LDG.E R9, desc[UR36][R8.64] ;  /* 0x0000002408097981 */ /* 0x000f64000c1e1900 */
[----:B------:R-:W-:Y:S02]  /*08f0*/  IMAD.WIDE.U32 R12, R125, 0x4, R16 ;  /* 0x000000047d0c7825 */ /* 0x000fe400078e0010 */
[----:B------:R-:W5:Y:S04]  /*0900*/  LDG.E R11, desc[UR36][R10.64] ;  /* 0x000000240a0b7981 */ /* 0x000f68000c1e1900 */
[----:B------:R0:W5:Y:S01]  /*0910*/  LDG.E R13, desc[UR36][R12.64] ;  /* 0x000000240c0d7981 */ /* 0x000162000c1e1900 */
[----:B------:R-:W-:Y:S05]  /*0920*/  WARPSYNC.ALL ;  /* 0x0000000000007948 */ /* 0x000fea0003800000 */
[----:B------:R-:W1:Y:S01]  /*0930*/  LDCU UR4, c[0x0][0x3a0] ;  /* 0x00007400ff0477ac */ /* 0x000e620008000800 */
[----:B------:R-:W-:Y:S01]  /*0940*/  VIADD R48, R48, 0x8 ;  /* 0x0000000830307836 */ /* 0x000fe20000000000 */
[----:B0-----:R-:W-:-:S04]  /*0950*/  MOV R12, R46 ;  /* 0x0000002e000c7202 */ /* 0x001fc80000000f00 */
[----:B-1----:R-:W-:Y:S01]  /*0960*/  ISETP.GE.U32.AND P1, PT, R48, UR4, PT ;  /* 0x0000000430007c0c */ /* 0x002fe2000bf26070 */
[----:B------:R-:W-:Y:S01]  /*0970*/  UMOV UR4, 0x10 ;  /* 0x0000001000047882 */ /* 0x000fe20000000000 */
[----:B--2---:R0:W-:Y:S04]  /*0980*/  STS [R38], R127 ;  /* 0x0000007f26007388 */ /* 0x0041e80000000800 */
[----:B---3--:R0:W-:Y:S04]  /*0990*/  STS [R38+0x100], R129 ;  /* 0x0001008126007388 */ /* 0x0081e80000000800 */
[----:B----4-:R0:W-:Y:S04]  /*09a0*/  STS [R38+0x200], R131 ;  /* 0x0002008326007388 */ /* 0x0101e80000000800 */
[----:B------:R0:W-:Y:S04]  /*09b0*/  STS [R38+0x300], R133 ;  /* 0x0003008526007388 */ /* 0x0001e80000000800 */
[----:B------:R0:W-:Y:S04]  /*09c0*/  STS [R38+0x400], R135 ;  /* 0x0004008726007388 */ /* 0x0001e80000000800 */
[----:B------:R0:W-:Y:S04]  /*09d0*/  STS [R38+0x500], R137 ;  /* 0x0005008926007388 */ /* 0x0001e80000000800 */
[----:B------:R0:W-:Y:S04]  /*09e0*/  STS [R38+0x600], R15 ;  /* 0x0006000f26007388 */ /* 0x0001e80000000800 */
[----:B------:R0:W-:Y:S04]  /*09f0*/  STS [R38+0x700], R19 ;  /* 0x0007001326007388 */ /* 0x0001e80000000800 */
[----:B------:R0:W-:Y:S04]  /*0a00*/  STS [R42], R21 ;  /* 0x000000152a007388 */ /* 0x0001e80000000800 */
[----:B------:R0:W-:Y:S04]  /*0a10*/  STS [R42+0x100], R23 ;  /* 0x000100172a007388 */ /* 0x0001e80000000800 */
[----:B------:R0:W-:Y:S04]  /*0a20*/  STS [R42+0x200], R25 ;  /* 0x000200192a007388 */ /* 0x0001e80000000800 */
[----:B------:R0:W-:Y:S04]  /*0a30*/  STS [R42+0x300], R5 ;  /* 0x000300052a007388 */ /* 0x0001e80000000800 */
[----:B-----5:R0:W-:Y:S04]  /*0a40*/  STS [R42+0x400], R7 ;  /* 0x000400072a007388 */ /* 0x0201e80000000800 */
[----:B------:R0:W-:Y:S04]  /*0a50*/  STS [R42+0x500], R9 ;  /* 0x000500092a007388 */ /* 0x0001e80000000800 */
[----:B------:R0:W-:Y:S04]  /*0a60*/  STS [R42+0x600], R11 ;  /* 0x0006000b2a007388 */ /* 0x0001e80000000800 */
[----:B------:R0:W-:Y:S01]  /*0a70*/  STS [R42+0x700], R13 ;  /* 0x0007000d2a007388 */ /* 0x0001e20000000800 */
[----:B------:R-:W-:Y:S06]  /*0a80*/  BAR.SYNC.DEFER_BLOCKING 0x0 ;  /* 0x0000000000007b1d */ /* 0x000fec0000010000 */
.L_x_2:
[----:B------:R-:W-:Y:S04]  /*0a90*/  LDS R14, [R12+-0x80] ;  /* 0xffff80000c0e7984 */ /* 0x000fe80000000800 */
[----:B0-----:R-:W0:Y:S04]  /*0aa0*/  LDS.128 R4, [R44+UR4+-0x10] ;  /* 0xfffff0042c047984 */ /* 0x001e280008000c00 */
[----:B------:R-:W1:Y:S01]  /*0ab0*/  LDS.128 R8, [R44+UR4] ;  /* 0x000000042c087984 */ /* 0x000e620008000c00 */
[----:B------:R-:W-:-:S03]  /*0ac0*/  UIADD3 UR4, UPT, UPT, UR4, 0x100, URZ ;  /* 0x0000010004047890 */ /* 0x000fc6000fffe0ff */
[----:B------:R-:W2:Y:S01]  /*0ad0*/  LDS R18, [R12+-0x60] ;  /* 0xffffa0000c127984 */ /* 0x000ea20000000800 */
[----:B------:R-:W-:-:S03]  /*0ae0*/  UISETP.NE.AND UP0, UPT, UR4, 0x810, UPT ;  /* 0x000008100400788c */ /* 0x000fc6000bf05270 */
[----:B------:R-:W3:Y:S04]  /*0af0*/  LDS R20, [R12+-0x40] ;  /* 0xffffc0000c147984 */ /* 0x000ee80000000800 */
[----:B------:R-:W4:Y:S04]  /*0b00*/  LDS R22, [R12+-0x20] ;  /* 0xffffe0000c167984 */ /* 0x000f280000000800 */
[----:B------:R-:W5:Y:S04]  /*0b10*/  LDS R24, [R12] ;  /* 0x000000000c187984 */ /* 0x000f680000000800 */
[----:B------:R-:W5:Y:S01]  /*0b20*/  LDS R50, [R12+0x20] ;  /* 0x000020000c327984 */ /* 0x000f620000000800 */
[C---:B0-----:R-:W-:Y:S01]  /*0b30*/  FFMA R33, R14.reuse, R4, R33 ;  /* 0x000000040e217223 */ /* 0x041fe20000000021 */
[C---:B------:R-:W-:Y:S01]  /*0b40*/  FFMA R30, R14.reuse, R5, R30 ;  /* 0x000000050e1e7223 */ /* 0x040fe2000000001e */
[C---:B------:R-:W-:Y:S01]  /*0b50*/  FFMA R41, R14.reuse, R6, R41 ;  /* 0x000000060e297223 */ /* 0x040fe20000000029 */
[C---:B------:R-:W-:Y:S01]  /*0b60*/  FFMA R36, R14.reuse, R7, R36 ;  /* 0x000000070e247223 */ /* 0x040fe20000000024 */
[C---:B-1----:R-:W-:Y:S01]  /*0b70*/  FFMA R37, R14.reuse, R8, R37 ;  /* 0x000000080e257223 */ /* 0x042fe20000000025 */
[C---:B------:R-:W-:Y:S01]  /*0b80*/  FFMA R34, R14.reuse, R9, R34 ;  /* 0x000000090e227223 */ /* 0x040fe20000000022 */
[C---:B------:R-:W-:Y:S01]  /*0b90*/  FFMA R35, R14.reuse, R10, R35 ;  /* 0x0000000a0e237223 */ /* 0x040fe20000000023 */
[----:B------:R-:W-:Y:S01]  /*0ba0*/  FFMA R32, R14, R11, R32 ;  /* 0x0000000b0e207223 */ /* 0x000fe20000000020 */
[C---:B--2---:R-:W-:Y:S01]  /*0bb0*/  FFMA R31, R18.reuse, R4, R31 ;  /* 0x00000004121f7223 */ /* 0x044fe2000000001f */
[C---:B------:R-:W-:Y:S01]  /*0bc0*/  FFMA R26, R18.reuse, R5, R26 ;  /* 0x00000005121a7223 */ /* 0x040fe2000000001a */
[C---:B------:R-:W-:Y:S01]  /*0bd0*/  FFMA R39, R18.reuse, R6, R39 ;  /* 0x0000000612277223 */ /* 0x040fe20000000027 */
[C---:B------:R-:W-:Y:S01]  /*0be0*/  FFMA R40, R18.reuse, R7, R40 ;  /* 0x0000000712287223 */ /* 0x040fe20000000028 */
[C---:B------:R-:W-:Y:S01]  /*0bf0*/  FFMA R57, R18.reuse, R8, R57 ;  /* 0x0000000812397223 */ /* 0x040fe20000000039 */
[C---:B------:R-:W-:Y:S01]  /*0c00*/  FFMA R68, R18.reuse, R9, R68 ;  /* 0x0000000912447223 */ /* 0x040fe20000000044 */
[C---:B------:R-:W-:Y:S01]  /*0c10*/  FFMA R123, R18.reuse, R10, R123 ;  /* 0x0000000a127b7223 */ /* 0x040fe2000000007b */
[----:B------:R-:W-:Y:S01]  /*0c20*/  FFMA R120, R18, R11, R120 ;  /* 0x0000000b12787223 */ /* 0x000fe20000000078 */
[----:B------:R-:W0:Y:S01]  /*0c30*/  LDS R14, [R12+0x40] ;  /* 0x000040000c0e7984 */ /* 0x000e220000000800 */
[C---:B---3--:R-:W-:Y:S01]  /*0c40*/  FFMA R121, R20.reuse, R4, R121 ;  /* 0x0000000414797223 */ /* 0x048fe20000000079 */
[C---:B------:R-:W-:Y:S01]  /*0c50*/  FFMA R118, R20.reuse, R5, R118 ;  /* 0x0000000514767223 */ /* 0x040fe20000000076 */
[C---:B------:R-:W-:Y:S01]  /*0c60*/  FFMA R119, R20.reuse, R6, R119 ;  /* 0x0000000614777223 */ /* 0x040fe20000000077 */
[----:B------:R1:W2:Y:S01]  /*0c70*/  LDS R18, [R12+0x60] ;  /* 0x000060000c127984 */ /* 0x0002a20000000800 */
[C---:B------:R-:W-:Y:S01]  /*0c80*/  FFMA R116, R20.reuse, R7, R116 ;  /* 0x0000000714747223 */ /* 0x040fe20000000074 */
[C---:B------:R-:W-:Y:S01]  /*0c90*/  FFMA R117, R20.reuse, R8, R117 ;  /* 0x0000000814757223 */ /* 0x040fe20000000075 */
[C---:B------:R-:W-:Y:S01]  /*0ca0*/  FFMA R114, R20.reuse, R9, R114 ;  /* 0x0000000914727223 */ /* 0x040fe20000000072 */
[C---:B------:R-:W-:Y:S01]  /*0cb0*/  FFMA R115, R20.reuse, R10, R115 ;  /* 0x0000000a14737223 */ /* 0x040fe20000000073 */
[----:B------:R-:W-:Y:S01]  /*0cc0*/  FFMA R112, R20, R11, R112 ;  /* 0x0000000b14707223 */ /* 0x000fe20000000070 */
[C---:B----4-:R-:W-:Y:S01]  /*0cd0*/  FFMA R113, R22.reuse, R4, R113 ;  /* 0x0000000416717223 */ /* 0x050fe20000000071 */
[C---:B------:R-:W-:Y:S01]  /*0ce0*/  FFMA R110, R22.reuse, R5, R110 ;  /* 0x00000005166e7223 */ /* 0x040fe2000000006e */
[C---:B------:R-:W-:Y:S01]  /*0cf0*/  FFMA R111, R22.reuse, R6, R111 ;  /* 0x00000006166f7223 */ /* 0x040fe2000000006f */
[C---:B------:R-:W-:Y:S01]  /*0d00*/  FFMA R108, R22.reuse, R7, R108 ;  /* 0x00000007166c7223 */ /* 0x040fe2000000006c */
[C---:B------:R-:W-:Y:S01]  /*0d10*/  FFMA R109, R22.reuse, R8, R109 ;  /* 0x00000008166d7223 */ /* 0x040fe2000000006d */
[C---:B------:R-:W-:Y:S01]  /*0d20*/  FFMA R106, R22.reuse, R9, R106 ;  /* 0x00000009166a7223 */ /* 0x040fe2000000006a */
[C---:B------:R-:W-:Y:S01]  /*0d30*/  FFMA R107, R22.reuse, R10, R107 ;  /* 0x0000000a166b7223 */ /* 0x040fe2000000006b */
[----:B------:R-:W-:Y:S01]  /*0d40*/  FFMA R104, R22, R11, R104 ;  /* 0x0000000b16687223 */ /* 0x000fe20000000068 */
[C---:B-----5:R-:W-:Y:S01]  /*0d50*/  FFMA R105, R24.reuse, R4, R105 ;  /* 0x0000000418697223 */ /* 0x060fe20000000069 */
[C---:B------:R-:W-:Y:S01]  /*0d60*/  FFMA R102, R24.reuse, R5, R102 ;  /* 0x0000000518667223 */ /* 0x040fe20000000066 */
[C---:B------:R-:W-:Y:S01]  /*0d70*/  FFMA R103, R24.reuse, R6, R103 ;  /* 0x0000000618677223 */ /* 0x040fe20000000067 */
[C---:B------:R-:W-:Y:S01]  /*0d80*/  FFMA R100, R24.reuse, R7, R100 ;  /* 0x0000000718647223 */ /* 0x040fe20000000064 */
[C---:B------:R-:W-:Y:S01]  /*0d90*/  FFMA R101, R24.reuse, R8, R101 ;  /* 0x0000000818657223 */ /* 0x040fe20000000065 */
[C---:B------:R-:W-:Y:S01]  /*0da0*/  FFMA R98, R24.reuse, R9, R98 ;  /* 0x0000000918627223 */ /* 0x040fe20000000062 */
[C---:B------:R-:W-:Y:S01]  /*0db0*/  FFMA R99, R24.reuse, R10, R99 ;  /* 0x0000000a18637223 */ /* 0x040fe20000000063 */
[----:B------:R-:W-:Y:S01]  /*0dc0*/  FFMA R96, R24, R11, R96 ;  /* 0x0000000b18607223 */ /* 0x000fe20000000060 */
[C---:B------:R-:W-:Y:S01]  /*0dd0*/  FFMA R97, R50.reuse, R4, R97 ;  /* 0x0000000432617223 */ /* 0x040fe20000000061 */
[C---:B------:R-:W-:Y:S01]  /*0de0*/  FFMA R94, R50.reuse, R5, R94 ;  /* 0x00000005325e7223 */ /* 0x040fe2000000005e */
[C---:B------:R-:W-:Y:S01]  /*0df0*/  FFMA R95, R50.reuse, R6, R95 ;  /* 0x00000006325f7223 */ /* 0x040fe2000000005f */
[C---:B------:R-:W-:Y:S01]  /*0e00*/  FFMA R92, R50.reuse, R7, R92 ;  /* 0x00000007325c7223 */ /* 0x040fe2000000005c */
[C---:B------:R-:W-:Y:S01]  /*0e10*/  FFMA R93, R50.reuse, R8, R93 ;  /* 0x00000008325d7223 */ /* 0x040fe2000000005d */
[C---:B------:R-:W-:Y:S01]  /*0e20*/  FFMA R90, R50.reuse, R9, R90 ;  /* 0x00000009325a7223 */ /* 0x040fe2000000005a */
[C---:B------:R-:W-:Y:S01]  /*0e30*/  FFMA R91, R50.reuse, R10, R91 ;  /* 0x0000000a325b7223 */ /* 0x040fe2000000005b */
[----:B------:R-:W-:Y:S01]  /*0e40*/  FFMA R88, R50, R11, R88 ;  /* 0x0000000b32587223 */ /* 0x000fe20000000058 */
[----:B-1----:R-:W-:-:S02]  /*0e50*/  VIADD R12, R12, 0x4 ;  /* 0x000000040c0c7836 */ /* 0x002fc40000000000 */
[C---:B0-----:R-:W-:Y:S01]  /*0e60*/  FFMA R89, R14.reuse, R4, R89 ;  /* 0x000000040e597223 */ /* 0x041fe20000000059 */
[C---:B------:R-:W-:Y:S01]  /*0e70*/  FFMA R86, R14.reuse, R5, R86 ;  /* 0x000000050e567223 */ /* 0x040fe20000000056 */
[C---:B------:R-:W-:Y:S01]  /*0e80*/  FFMA R87, R14.reuse, R6, R87 ;  /* 0x000000060e577223 */ /* 0x040fe20000000057 */
[C---:B------:R-:W-:Y:S01]  /*0e90*/  FFMA R84, R14.reuse, R7, R84 ;  /* 0x000000070e547223 */ /* 0x040fe20000000054 */
[C---:B------:R-:W-:Y:S01]  /*0ea0*/  FFMA R85, R14.reuse, R8, R85 ;  /* 0x000000080e557223 */ /* 0x040fe20000000055 */
        /* <DEDUP_REMOVED lines=11> */
[----:B------:R-:W-:Y:S06]  /*0f60*/  BRA.U UP0, `(.L_x_2) ;  /* 0xfffffff900c87547 */ /* 0x000fec000b83ffff */
[----:B------:R-:W-:Y:S01]  /*0f70*/  BAR.SYNC.DEFER_BLOCKING 0x0 ;  /* 0x0000000000007b1d */ /* 0x000fe20000010000 */
[----:B------:R-:W-:Y:S01]  /*0f80*/  IADD3 R18, P0, PT, R2, 0x20, RZ ;  /* 0x0000002002127810 */ /* 0x000fe20007f1e0ff */
[----:B------:R-:W-:-:S04]  /*0f90*/  IMAD.WIDE R16, R43, 0x4, R16 ;  /* 0x000000042b107825 */ /* 0x000fc800078e0210 */
[----:B------:R-:W-:Y:S01]  /*0fa0*/  IMAD.X R19, RZ, RZ, R3, P0 ;  /* 0x000000ffff137224 */ /* 0x000fe200000e0603 */
[----:B------:R-:W-:Y:S07]  /*0fb0*/  @!P1 BRA `(.L_x_3) ;  /* 0xfffffff400d09947 */ /* 0x000fee000383ffff */
.L_x_1:
[----:B------:R-:W0:Y:S01]  /*0fc0*/  LDCU UR6, c[0x0][0x39c] ;  /* 0x00007380ff0677ac */ /* 0x000e220008000800 */
[----:B------:R-:W-:Y:S01]  /*0fd0*/  IMAD.SHL.U32 R28, R28, 0x8, RZ ;  /* 0x000000081c1c7824 */ /* 0x000fe200078e00ff */
[----:B------:R-:W1:Y:S03]  /*0fe0*/  LDCU.64 UR4, c[0x0][0x390] ;  /* 0x00007200ff0477ac */ /* 0x000e660008000a00 */
[----:B0-----:R-:W-:-:S05]  /*0ff0*/  IMAD R28, R29, UR6, R28 ;  /* 0x000000061d1c7c24 */ /* 0x001fca000f8e021c */
[C---:B------:R-:W-:Y:S01]  /*1000*/  IADD3 R3, P0, PT, R28.reuse, UR38, RZ ;  /* 0x000000261c037c10 */ /* 0x040fe2000ff1e0ff */
[----:B------:R-:W-:-:S03]  /*1010*/  VIADD R28, R28, UR6 ;  /* 0x000000061c1c7c36 */ /* 0x000fc60008000000 */
[----:B------:R-:W-:Y:S01]  /*1020*/  IADD3.X R6, PT, PT, RZ, RZ, RZ, P0, !PT ;  /* 0x000000ffff067210 */ /* 0x000fe200007fe4ff */
[C---:B------:R-:W-:Y:S01]  /*1030*/  VIADD R8, R28.reuse, 0x2 ;  /* 0x000000021c087836 */ /* 0x040fe20000000000 */
[----:B------:R-:W-:Y:S02]  /*1040*/  IADD3 R4, P1, PT, R28, UR38, RZ ;  /* 0x000000261c047c10 */ /* 0x000fe4000ff3e0ff */
[----:B-1----:R-:W-:-:S03]  /*1050*/  LEA R2, P0, R3, UR4, 0x2 ;  /* 0x0000000403027c11 */ /* 0x002fc6000f8010ff */
[----:B------:R-:W-:Y:S01]  /*1060*/  IMAD.X R5, RZ, RZ, RZ, P1 ;  /* 0x000000ffff057224 */ /* 0x000fe200008e06ff */
[----:B------:R-:W-:Y:S02]  /*1070*/  LEA.HI.X R3, R3, UR5, R6, 0x2, P0 ;  /* 0x0000000503037c11 */ /* 0x000fe400080f1406 */
[----:B------:R-:W-:Y:S02]  /*1080*/  LEA R10, P0, R4, UR4, 0x2 ;  /* 0x00000004040a7c11 */ /* 0x000fe4000f8010ff */
[----:B------:R-:W-:Y:S01]  /*1090*/  IADD3 R6, PT, PT, R28, 0x4, RZ ;  /* 0x000000041c067810 */ /* 0x000fe20007ffe0ff */
[----:B------:R-:W-:Y:S01]  /*10a0*/  STG.E desc[UR36][R2.64], R33 ;  /* 0x0000002102007986 */ /* 0x000fe2000c101924 */
[----:B------:R-:W-:Y:S01]  /*10b0*/  LEA.HI.X R11, R4, UR5, R5, 0x2, P0 ;  /* 0x00000005040b7c11 */ /* 0x000fe200080f1405 */
[----:B------:R-:W-:Y:S01]  /*10c0*/  VIADD R4, R28, 0x1 ;  /* 0x000000011c047836 */ /* 0x000fe20000000000 */
[----:B------:R-:W-:Y:S01]  /*10d0*/  IADD3 R6, P1, PT, R6, UR38, RZ ;  /* 0x0000002606067c10 */ /* 0x000fe2000ff3e0ff */
[----:B------:R-:W-:Y:S01]  /*10e0*/  VIADD R5, R28, 0x3 ;  /* 0x000000031c057836 */ /* 0x000fe20000000000 */
[----:B------:R-:W-:Y:S02]  /*10f0*/  STG.E desc[UR36][R2.64+0x4], R30 ;  /* 0x0000041e02007986 */ /* 0x000fe4000c101924 */
[----:B------:R-:W-:-:S02]  /*1100*/  IADD3 R9, P2, PT, R4, UR38, RZ ;  /* 0x0000002604097c10 */ /* 0x000fc4000ff5e0ff */
[----:B------:R-:W-:Y:S01]  /*1110*/  IADD3 R5, P0, PT, R5, UR38, RZ ;  /* 0x0000002605057c10 */ /* 0x000fe2000ff1e0ff */
[----:B------:R-:W-:Y:S01]  /*1120*/  STG.E desc[UR36][R2.64+0x8], R41 ;  /* 0x0000082902007986 */ /* 0x000fe2000c101924 */
[C---:B------:R-:W-:Y:S01]  /*1130*/  IADD3 R4, P3, PT, R8.reuse, UR38, RZ ;  /* 0x0000002608047c10 */ /* 0x040fe2000ff7e0ff */
[----:B------:R-:W-:Y:S01]  /*1140*/  IMAD.X R12, RZ, RZ, RZ, P2 ;  /* 0x000000ffff0c7224 */ /* 0x000fe200010e06ff */
[----:B------:R-:W-:Y:S01]  /*1150*/  LEA R20, P2, R9, UR4, 0x2 ;  /* 0x0000000409147c11 */ /* 0x000fe2000f8410ff */
[----:B------:R-:W-:Y:S01]  /*1160*/  STG.E desc[UR36][R2.64+0xc], R36 ;  /* 0x00000c2402007986 */ /* 0x000fe2000c101924 */
[----:B------:R-:W-:Y:S02]  /*1170*/  VIADD R8, R8, UR6 ;  /* 0x0000000608087c36 */ /* 0x000fe40008000000 */
[----:B------:R-:W-:Y:S01]  /*1180*/  IMAD.X R7, RZ, RZ, RZ, P3 ;  /* 0x000000ffff077224 */ /* 0x000fe200018e06ff */
[----:B------:R-:W-:Y:S01]  /*1190*/  STG.E desc[UR36][R2.64+0x10], R37 ;  /* 0x0000102502007986 */ /* 0x000fe2000c101924 */
[----:B------:R-:W-:-:S02]  /*11a0*/  LEA R44, P3, R4, UR4, 0x2 ;  /* 0x00000004042c7c11 */ /* 0x000fc4000f8610ff */
[----:B------:R-:W-:Y:S01]  /*11b0*/  LEA.HI.X R21, R9, UR5, R12, 0x2, P2 ;  /* 0x0000000509157c11 */ /* 0x000fe200090f140c */
[----:B------:R-:W-:Y:S01]  /*11c0*/  STG.E desc[UR36][R2.64+0x14], R34 ;  /* 0x0000142202007986 */ /* 0x000fe2000c101924 */
[----:B------:R-:W-:Y:S01]  /*11d0*/  LEA.HI.X R45, R4, UR5, R7, 0x2, P3 ;  /* 0x00000005042d7c11 */ /* 0x000fe200098f1407 */
[----:B------:R-:W-:Y:S02]  /*11e0*/  VIADD R4, R28, 0x7 ;  /* 0x000000071c047836 */ /* 0x000fe40000000000 */
[----:B------:R-:W-:Y:S04]  /*11f0*/  STG.E desc[UR36][R2.64+0x18], R35 ;  /* 0x0000182302007986 */ /* 0x000fe8000c101924 */
[----:B------:R0:W-:Y:S04]  /*1200*/  STG.E desc[UR36][R2.64+0x1c], R32 ;  /* 0x00001c2002007986 */ /* 0x0001e8000c101924 */
[----:B------:R1:W-:Y:S04]  /*1210*/  STG.E desc[UR36][R10.64], R31 ;  /* 0x0000001f0a007986 */ /* 0x0003e8000c101924 */
[----:B------:R-:W-:Y:S01]  /*1220*/  STG.E desc[UR36][R20.64], R26 ;  /* 0x0000001a14007986 */ /* 0x000fe2000c101924 */
[----:B0-----:R-:W-:Y:S01]  /*1230*/  IMAD.X R2, RZ, RZ, RZ, P0 ;  /* 0x000000ffff027224 */ /* 0x001fe200000e06ff */
[C---:B------:R-:W-:Y:S01]  /*1240*/  LEA R42, P0, R5.reuse, UR4, 0x2 ;  /* 0x00000004052a7c11 */ /* 0x040fe2000f8010ff */
[----:B------:R-:W-:Y:S01]  /*1250*/  IMAD.X R3, RZ, RZ, RZ, P1 ;  /* 0x000000ffff037224 */ /* 0x000fe200008e06ff */
[----:B------:R-:W-:Y:S01]  /*1260*/  LEA R54, P1, R6, UR4, 0x2 ;  /* 0x0000000406367c11 */ /* 0x000fe2000f8210ff */
[----:B------:R0:W-:Y:S01]  /*1270*/  STG.E desc[UR36][R44.64], R39 ;  /* 0x000000272c007986 */ /* 0x0001e2000c101924 */
[----:B------:R-:W-:-:S02]  /*1280*/  LEA.HI.X R43, R5, UR5, R2, 0x2, P0 ;  /* 0x00000005052b7c11 */ /* 0x000fc400080f1402 */
[----:B------:R-:W-:Y:S01]  /*1290*/  LEA.HI.X R55, R6, UR5, R3, 0x2, P1 ;  /* 0x0000000506377c11 */ /* 0x000fe200088f1403 */
[C---:B------:R-:W-:Y:S01]  /*12a0*/  VIADD R3, R28.reuse, 0x6 ;  /* 0x000000061c037836 */ /* 0x040fe20000000000 */
[C---:B------:R-:W-:Y:S01]  /*12b0*/  IADD3 R2, PT, PT, R28.reuse, 0x5, RZ ;  /* 0x000000051c027810 */ /* 0x040fe20007ffe0ff */
[----:B------:R-:W-:Y:S01]  /*12c0*/  VIADD R28, R28, UR6 ;  /* 0x000000061c1c7c36 */ /* 0x000fe20008000000 */
[----:B------:R-:W-:Y:S01]  /*12d0*/  IADD3 R5, P0, PT, R4, UR38, RZ ;  /* 0x0000002604057c10 */ /* 0x000fe2000ff1e0ff */
[----:B------:R2:W-:Y:S01]  /*12e0*/  STG.E desc[UR36][R42.64], R40 ;  /* 0x000000282a007986 */ /* 0x0005e2000c101924 */
[----:B------:R-:W-:Y:S02]  /*12f0*/  IADD3 R9, P2, PT, R2, UR38, RZ ;  /* 0x0000002602097c10 */ /* 0x000fe4000ff5e0ff */
[C---:B------:R-:W-:Y:S01]  /*1300*/  IADD3 R7, P1, PT, R28.reuse, UR38, RZ ;  /* 0x000000261c077c10 */ /* 0x040fe2000ff3e0ff */
[----:B------:R-:W-:Y:S01]  /*1310*/  IMAD.X R14, RZ, RZ, RZ, P0 ;  /* 0x000000ffff0e7224 */ /* 0x000fe200000e06ff */
[----:B------:R-:W-:Y:S01]  /*1320*/  IADD3 R3, P3, PT, R3, UR38, RZ ;  /* 0x0000002603037c10 */ /* 0x000fe2000ff7e0ff */
[----:B------:R-:W-:Y:S01]  /*1330*/  IMAD.X R18, RZ, RZ, RZ, P2 ;  /* 0x000000ffff127224 */ /* 0x000fe200010e06ff */
[----:B------:R-:W-:Y:S01]  /*1340*/  LEA R66, P2, R9, UR4, 0x2 ;  /* 0x0000000409427c11 */ /* 0x000fe2000f8410ff */
[----:B------:R-:W-:Y:S01]  /*1350*/  IMAD.X R12, RZ, RZ, RZ, P1 ;  /* 0x000000ffff0c7224 */ /* 0x000fe200008e06ff */
[----:B------:R-:W-:Y:S01]  /*1360*/  LEA R6, P1, R7, UR4, 0x2 ;  /* 0x0000000407067c11 */ /* 0x000fe2000f8210ff */
[----:B------:R3:W-:Y:S01]  /*1370*/  STG.E desc[UR36][R54.64], R57 ;  /* 0x0000003936007986 */ /* 0x0007e2000c101924 */
[----:B------:R-:W-:Y:S01]  /*1380*/  LEA.HI.X R67, R9, UR5, R18, 0x2, P2 ;  /* 0x0000000509437c11 */ /* 0x000fe200090f1412 */
[----:B------:R-:W-:Y:S01]  /*1390*/  VIADD R9, R28, 0x4 ;  /* 0x000000041c097836 */ /* 0x000fe20000000000 */
[----:B------:R-:W-:-:S02]  /*13a0*/  LEA.HI.X R7, R7, UR5, R12, 0x2, P1 ;  /* 0x0000000507077c11 */ /* 0x000fc400088f140c */
[C---:B------:R-:W-:Y:S01]  /*13b0*/  IADD3 R12, PT, PT, R28.reuse, 0x6, RZ ;  /* 0x000000061c0c7810 */ /* 0x040fe20007ffe0ff */
[----:B------:R-:W-:Y:S01]  /*13c0*/  VIADD R28, R28, UR6 ;  /* 0x000000061c1c7c36 */ /* 0x000fe20008000000 */
[----:B------:R-:W-:Y:S01]  /*13d0*/  IADD3.X R16, PT, PT, RZ, RZ, RZ, P3, !PT ;  /* 0x000000ffff107210 */ /* 0x000fe20001ffe4ff */
[----:B------:R4:W-:Y:S01]  /*13e0*/  STG.E desc[UR36][R66.64], R68 ;  /* 0x0000004442007986 */ /* 0x0009e2000c101924 */
[----:B------:R-:W-:Y:S01]  /*13f0*/  LEA R2, P3, R3, UR4, 0x2 ;  /* 0x0000000403027c11 */ /* 0x000fe2000f8610ff */
[C---:B------:R-:W-:Y:S01]  /*1400*/  VIADD R29, R28.reuse, 0x4 ;  /* 0x000000041c1d7836 */ /* 0x040fe20000000000 */
[----:B------:R-:W-:Y:S01]  /*1410*/  LEA R4, P0, R5, UR4, 0x2 ;  /* 0x0000000405047c11 */ /* 0x000fe2000f8010ff */
[C---:B-1----:R-:W-:Y:S01]  /*1420*/  VIADD R31, R28.reuse, UR6 ;  /* 0x000000061c1f7c36 */ /* 0x042fe20008000000 */
[----:B------:R-:W-:Y:S02]  /*1430*/  IADD3 R15, P1, PT, R28, UR38, RZ ;  /* 0x000000261c0f7c10 */ /* 0x000fe4000ff3e0ff */
[----:B------:R-:W-:Y:S01]  /*1440*/  LEA.HI.X R3, R3, UR5, R16, 0x2, P3 ;  /* 0x0000000503037c11 */ /* 0x000fe200098f1410 */
[----:B------:R-:W-:Y:S01]  /*1450*/  VIADD R46, R31, UR6 ;  /* 0x000000061f2e7c36 */ /* 0x000fe20008000000 */
[----:B------:R-:W-:-:S02]  /*1460*/  LEA.HI.X R5, R5, UR5, R14, 0x2, P0 ;  /* 0x0000000505057c11 */ /* 0x000fc400080f140e */
[----:B------:R-:W-:Y:S01]  /*1470*/  IADD3 R17, P3, PT, R9, UR38, RZ ;  /* 0x0000002609117c10 */ /* 0x000fe2000ff7e0ff */
[----:B------:R-:W-:Y:S01]  /*1480*/  VIADD R47, R46, 0x2 ;  /* 0x000000022e2f7836 */ /* 0x000fe20000000000 */
[----:B------:R-:W-:Y:S01]  /*1490*/  IADD3 R13, P0, PT, R12, UR38, RZ ;  /* 0x000000260c0d7c10 */ /* 0x000fe2000ff1e0ff */
[----:B0-----:R-:W-:Y:S01]  /*14a0*/  VIADD R44, R46, 0x5 ;  /* 0x000000052e2c7836 */ /* 0x001fe20000000000 */
[----:B------:R-:W-:Y:S01]  /*14b0*/  IADD3.X R16, PT, PT, RZ, RZ, RZ, P1, !PT ;  /* 0x000000ffff107210 */ /* 0x000fe20000ffe4ff */
[----:B------:R-:W-:Y:S01]  /*14c0*/  IMAD.X R22, RZ, RZ, RZ, P3 ;  /* 0x000000ffff167224 */ /* 0x000fe200018e06ff */
[----:B------:R-:W-:Y:S01]  /*14d0*/  IADD3 R19, P2, PT, R8, UR38, RZ ;  /* 0x0000002608137c10 */ /* 0x000fe2000ff5e0ff */
[----:B------:R-:W-:Y:S01]  /*14e0*/  IMAD.X R18, RZ, RZ, RZ, P0 ;  /* 0x000000ffff127224 */ /* 0x000fe200000e06ff */
[----:B------:R-:W-:Y:S01]  /*14f0*/  LEA R14, P1, R15, UR4, 0x2 ;  /* 0x000000040f0e7c11 */ /* 0x000fe2000f8210ff */
[----:B------:R-:W-:Y:S01]  /*1500*/  VIADD R53, R46, UR6 ;  /* 0x000000062e357c36 */ /* 0x000fe20008000000 */
[----:B------:R-:W-:Y:S01]  /*1510*/  LEA R10, P3, R17, UR4, 0x2 ;  /* 0x00000004110a7c11 */ /* 0x000fe2000f8610ff */
[----:B------:R-:W-:Y:S01]  /*1520*/  IMAD.X R24, RZ, RZ, RZ, P2 ;  /* 0x000000ffff187224 */ /* 0x000fe200010e06ff */
[----:B------:R-:W-:Y:S01]  /*1530*/  LEA.HI.X R15, R15, UR5, R16, 0x2, P1 ;  /* 0x000000050f0f7c11 */ /* 0x000fe200088f1410 */
[C---:B------:R-:W-:Y:S01]  /*1540*/  VIADD R16, R28.reuse, 0x1 ;  /* 0x000000011c107836 */ /* 0x040fe20000000000 */
[----:B------:R-:W-:Y:S01]  /*1550*/  LEA R12, P0, R13, UR4, 0x2 ;  /* 0x000000040d0c7c11 */ /* 0x000fe2000f8010ff */
[----:B------:R-:W-:Y:S01]  /*1560*/  VIADD R69, R53, UR6 ;  /* 0x0000000635457c36 */ /* 0x000fe20008000000 */
[----:B------:R-:W-:Y:S01]  /*1570*/  LEA R8, P2, R19, UR4, 0x2 ;  /* 0x0000000413087c11 */ /* 0x000fe2000f8410ff */
[----:B------:R-:W-:Y:S01]  /*1580*/  STG.E desc[UR36][R2.64], R123 ;  /* 0x0000007b02007986 */ /* 0x000fe2000c101924 */
[----:B------:R-:W-:Y:S01]  /*1590*/  LEA.HI.X R11, R17, UR5, R22, 0x2, P3 ;  /* 0x00000005110b7c11 */ /* 0x000fe200098f1416 */
[C---:B------:R-:W-:Y:S01]  /*15a0*/  VIADD R17, R28.reuse, 0x2 ;  /* 0x000000021c117836 */ /* 0x040fe20000000000 */
[----:B------:R-:W-:Y:S01]  /*15b0*/  LEA.HI.X R13, R13, UR5, R18, 0x2, P0 ;  /* 0x000000050d0d7c11 */ /* 0x000fe200080f1412 */
[----:B------:R-:W-:Y:S01]  /*15c0*/  STG.E desc[UR36][R4.64], R120 ;  /* 0x0000007804007986 */ /* 0x000fe2000c101924 */
[----:B------:R-:W-:Y:S01]  /*15d0*/  LEA.HI.X R9, R19, UR5, R24, 0x2, P2 ;  /* 0x0000000513097c11 */ /* 0x000fe200090f1418 */
[----:B------:R-:W-:Y:S01]  /*15e0*/  VIADD R19, R28, 0x3 ;  /* 0x000000031c137836 */ /* 0x000fe20000000000 */
[----:B------:R-:W-:Y:S01]  /*15f0*/  IADD3 R23, P0, PT, R16, UR38, RZ ;  /* 0x0000002610177c10 */ /* 0x000fe2000ff1e0ff */
[----:B------:R-:W-:Y:S01]  /*1600*/  STG.E desc[UR36][R6.64], R121 ;  /* 0x0000007906007986 */ /* 0x000fe2000c101924 */
[----:B------:R-:W-:-:S02]  /*1610*/  IADD3 R22, P1, PT, R17, UR38, RZ ;  /* 0x0000002611167c10 */ /* 0x000fc4000ff3e0ff */
[----:B------:R-:W-:Y:S01]  /*1620*/  IADD3.X R24, PT, PT, RZ, RZ, RZ, P0, !PT ;  /* 0x000000ffff187210 */ /* 0x000fe200007fe4ff */
[----:B------:R-:W-:Y:S01]  /*1630*/  STG.E desc[UR36][R6.64+0x4], R118 ;  /* 0x0000047606007986 */ /* 0x000fe2000c101924 */
[----:B------:R-:W-:Y:S01]  /*1640*/  LEA R16, P0, R23, UR4, 0x2 ;  /* 0x0000000417107c11 */ /* 0x000fe2000f8010ff */
[----:B------:R-:W-:Y:S01]  /*1650*/  IMAD.X R27, RZ, RZ, RZ, P1 ;  /* 0x000000ffff1b7224 */ /* 0x000fe200008e06ff */
[----:B------:R-:W-:Y:S01]  /*1660*/  IADD3 R25, P2, PT, R19, UR38, RZ ;  /* 0x0000002613197c10 */ /* 0x000fe2000ff5e0ff */
[----:B------:R-:W-:Y:S01]  /*1670*/  STG.E desc[UR36][R8.64], R119 ;  /* 0x0000007708007986 */ /* 0x000fe2000c101924 */
[----:B------:R-:W-:Y:S01]  /*1680*/  LEA.HI.X R17, R23, UR5, R24, 0x2, P0 ;  /* 0x0000000517117c11 */ /* 0x000fe200080f1418 */
[----:B------:R-:W-:Y:S01]  /*1690*/  VIADD R24, R28, 0x5 ;  /* 0x000000051c187836 */ /* 0x000fe20000000000 */
[----:B------:R-:W-:Y:S01]  /*16a0*/  IADD3 R23, P3, PT, R29, UR38, RZ ;  /* 0x000000261d177c10 */ /* 0x000fe2000ff7e0ff */
[----:B------:R-:W-:Y:S01]  /*16b0*/  IMAD.X R30, RZ, RZ, RZ, P2 ;  /* 0x000000ffff1e7224 */ /* 0x000fe200010e06ff */
[C---:B------:R-:W-:Y:S01]  /*16c0*/  LEA R18, P1, R22.reuse, UR4, 0x2 ;  /* 0x0000000416127c11 */ /* 0x040fe2000f8210ff */
[----:B------:R-:W-:Y:S01]  /*16d0*/  STG.E desc[UR36][R8.64+0x4], R116 ;  /* 0x0000047408007986 */ /* 0x000fe2000c101924 */
[----:B------:R-:W-:Y:S01]  /*16e0*/  LEA R20, P0, R25, UR4, 0x2 ;  /* 0x0000000419147c11 */ /* 0x000fe2000f8010ff */
[----:B------:R-:W-:Y:S01]  /*16f0*/  IMAD.X R26, RZ, RZ, RZ, P3 ;  /* 0x000000ffff1a7224 */ /* 0x000fe200018e06ff */
[----:B------:R-:W-:Y:S01]  /*1700*/  LEA.HI.X R19, R22, UR5, R27, 0x2, P1 ;  /* 0x0000000516137c11 */ /* 0x000fe200088f141b */
[----:B------:R-:W-:Y:S01]  /*1710*/  VIADD R27, R28, 0x7 ;  /* 0x000000071c1b7836 */ /* 0x000fe20000000000 */
[----:B------:R-:W-:Y:S01]  /*1720*/  LEA R22, P1, R23, UR4, 0x2 ;  /* 0x0000000417167c11 */ /* 0x000fe2000f8210ff */
[----:B------:R-:W-:Y:S01]  /*1730*/  STG.E desc[UR36][R10.64], R117 ;  /* 0x000000750a007986 */ /* 0x000fe2000c101924 */
[----:B------:R-:W-:-:S02]  /*1740*/  LEA.HI.X R21, R25, UR5, R30, 0x2, P0 ;  /* 0x0000000519157c11 */ /* 0x000fc400080f141e */
[----:B------:R-:W-:Y:S01]  /*1750*/  IADD3 R25, PT, PT, R28, 0x6, RZ ;  /* 0x000000061c197810 */ /* 0x000fe20007ffe0ff */
[----:B------:R-:W-:Y:S01]  /*1760*/  STG.E desc[UR36][R10.64+0x4], R114 ;  /* 0x000004720a007986 */ /* 0x000fe2000c101924 */
[----:B------:R-:W-:Y:S02]  /*1770*/  LEA.HI.X R23, R23, UR5, R26, 0x2, P1 ;  /* 0x0000000517177c11 */ /* 0x000fe400088f141a */
[----:B------:R-:W-:Y:S01]  /*1780*/  IADD3 R32, P0, PT, R24, UR38, RZ ;  /* 0x0000002618207c10 */ /* 0x000fe2000ff1e0ff */
[----:B------:R-:W-:Y:S01]  /*1790*/  STG.E desc[UR36][R12.64], R115 ;  /* 0x000000730c007986 */ /* 0x000fe2000c101924 */
[----:B------:R-:W-:Y:S02]  /*17a0*/  IADD3 R30, P1, PT, R25, UR38, RZ ;  /* 0x00000026191e7c10 */ /* 0x000fe4000ff3e0ff */
[----:B------:R-:W-:Y:S01]  /*17b0*/  IADD3 R33, P3, PT, R31, UR38, RZ ;  /* 0x000000261f217c10 */ /* 0x000fe2000ff7e0ff */
[----:B------:R-:W-:Y:S01]  /*17c0*/  IMAD.X R25, RZ, RZ, RZ, P0 ;  /* 0x000000ffff197224 */ /* 0x000fe200000e06ff */
[----:B------:R-:W-:Y:S01]  /*17d0*/  LEA R24, P0, R32, UR4, 0x2 ;  /* 0x0000000420187c11 */ /* 0x000fe2000f8010ff */
[----:B------:R-:W-:Y:S01]  /*17e0*/  IMAD.X R37, RZ, RZ, RZ, P1 ;  /* 0x000000ffff257224 */ /* 0x000fe200008e06ff */
[----:B------:R-:W-:Y:S01]  /*17f0*/  LEA R26, P1, R30, UR4, 0x2 ;  /* 0x000000041e1a7c11 */ /* 0x000fe2000f8210ff */
[----:B------:R-:W-:Y:S01]  /*1800*/  IMAD.X R34, RZ, RZ, RZ, P3 ;  /* 0x000000ffff227224 */ /* 0x000fe200018e06ff */
[----:B------:R-:W-:Y:S01]  /*1810*/  IADD3 R35, P2, PT, R27, UR38, RZ ;  /* 0x000000261b237c10 */ /* 0x000fe2000ff5e0ff */
[----:B------:R-:W-:Y:S01]  /*1820*/  STG.E desc[UR36][R12.64+0x4], R112 ;  /* 0x000004700c007986 */ /* 0x000fe2000c101924 */
[----:B------:R-:W-:Y:S01]  /*1830*/  LEA.HI.X R25, R32, UR5, R25, 0x2, P0 ;  /* 0x0000000520197c11 */ /* 0x000fe200080f1419 */
[----:B------:R-:W-:Y:S01]  /*1840*/  VIADD R32, R29, UR6 ;  /* 0x000000061d207c36 */ /* 0x000fe20008000000 */
[----:B------:R-:W-:Y:S01]  /*1850*/  LEA.HI.X R27, R30, UR5, R37, 0x2, P1 ;  /* 0x000000051e1b7c11 */ /* 0x000fe200088f1425 */
[----:B------:R-:W-:Y:S01]  /*1860*/  STG.E desc[UR36][R14.64], R113 ;  /* 0x000000710e007986 */ /* 0x000fe2000c101924 */
[----:B------:R-:W-:-:S02]  /*1870*/  IADD3.X R36, PT, PT, RZ, RZ, RZ, P2, !PT ;  /* 0x000000ffff247210 */ /* 0x000fc400017fe4ff */
[----:B------:R-:W-:Y:S01]  /*1880*/  LEA R28, P0, R35, UR4, 0x2 ;  /* 0x00000004231c7c11 */ /* 0x000fe2000f8010ff */
[----:B------:R-:W-:Y:S01]  /*1890*/  STG.E desc[UR36][R16.64], R110 ;  /* 0x0000006e10007986 */ /* 0x000fe2000c101924 */
[----:B------:R-:W-:Y:S02]  /*18a0*/  LEA R30, P1, R33, UR4, 0x2 ;  /* 0x00000004211e7c11 */ /* 0x000fe4000f8210ff */
        /* <DEDUP_REMOVED lines=9> */
[C---:B------:R-:W-:Y:S01]  /*1940*/  LEA R32, P0, R38.reuse, UR4, 0x2 ;  /* 0x0000000426207c11 */ /* 0x040fe2000f8010ff */
[----:B------:R-:W-:Y:S01]  /*1950*/  IMAD.X R36, RZ, RZ, RZ, P1 ;  /* 0x000000ffff247224 */ /* 0x000fe200008e06ff */
[----:B------:R-:W-:Y:S01]  /*1960*/  IADD3 R37, P2, PT, R33, UR38, RZ ;  /* 0x0000002621257c10 */ /* 0x000fe2000ff5e0ff */
[----:B------:R-:W-:Y:S01]  /*1970*/  STG.E desc[UR36][R24.64], R106 ;  /* 0x0000006a18007986 */ /* 0x000fe2000c101924 */
[C---:B------:R-:W-:Y:S02]  /*1980*/  LEA R34, P1, R35.reuse, UR4, 0x2 ;  /* 0x0000000423227c11 */ /* 0x040fe4000f8210ff */
[----:B------:R-:W-:Y:S01]  /*1990*/  LEA.HI.X R33, R38, UR5, R41, 0x2, P0 ;  /* 0x0000000526217c11 */ /* 0x000fe200080f1429 */
[----:B------:R-:W-:Y:S01]  /*19a0*/  IMAD.X R38, RZ, RZ, RZ, P2 ;  /* 0x000000ffff267224 */ /* 0x000fe200010e06ff */
[----:B------:R-:W-:Y:S01]  /*19b0*/  LEA.HI.X R35, R35, UR5, R36, 0x2, P1 ;  /* 0x0000000523237c11 */ /* 0x000fe200088f1424 */
[----:B------:R-:W-:Y:S01]  /*19c0*/  STG.E desc[UR36][R26.64], R107 ;  /* 0x0000006b1a007986 */ /* 0x000fe2000c101924 */
[----:B------:R-:W-:-:S02]  /*19d0*/  LEA R36, P0, R37, UR4, 0x2 ;  /* 0x0000000425247c11 */ /* 0x000fc4000f8010ff */
[----:B------:R-:W-:Y:S01]  /*19e0*/  IADD3 R49, P1, PT, R47, UR38, RZ ;  /* 0x000000262f317c10 */ /* 0x000fe2000ff3e0ff */
[----:B------:R-:W-:Y:S01]  /*19f0*/  STG.E desc[UR36][R28.64], R104 ;  /* 0x000000681c007986 */ /* 0x000fe2000c101924 */
[----:B------:R-:W-:Y:S01]  /*1a00*/  LEA.HI.X R37, R37, UR5, R38, 0x2, P0 ;  /* 0x0000000525257c11 */ /* 0x000fe200080f1426 */
[C---:B------:R-:W-:Y:S01]  /*1a10*/  VIADD R38, R46.reuse, 0x3 ;  /* 0x000000032e267836 */ /* 0x040fe20000000000 */
[----:B------:R-:W-:Y:S01]  /*1a20*/  IADD3 R41, PT, PT, R46, 0x4, RZ ;  /* 0x000000042e297810 */ /* 0x000fe20007ffe0ff */
[----:B------:R-:W-:Y:S01]  /*1a30*/  IMAD.X R52, RZ, RZ, RZ, P1 ;  /* 0x000000ffff347224 */ /* 0x000fe200008e06ff */
[----:B------:R-:W-:Y:S02]  /*1a40*/  STG.E desc[UR36][R30.64], R105 ;  /* 0x000000691e007986 */ /* 0x000fe4000c101924 */
[----:B------:R-:W-:Y:S02]  /*1a50*/  IADD3 R50, P2, PT, R38, UR38, RZ ;  /* 0x0000002626327c10 */ /* 0x000fe4000ff5e0ff */
[----:B------:R-:W-:Y:S01]  /*1a60*/  IADD3 R45, P0, PT, R41, UR38, RZ ;  /* 0x00000026292d7c10 */ /* 0x000fe2000ff1e0ff */
[----:B------:R-:W-:Y:S01]  /*1a70*/  STG.E desc[UR36][R30.64+0x4], R102 ;  /* 0x000004661e007986 */ /* 0x000fe2000c101924 */
[C---:B------:R-:W-:Y:S01]  /*1a80*/  LEA R38, P1, R49.reuse, UR4, 0x2 ;  /* 0x0000000431267c11 */ /* 0x040fe2000f8210ff */
[----:B------:R-:W-:Y:S01]  /*1a90*/  IMAD.X R41, RZ, RZ, RZ, P2 ;  /* 0x000000ffff297224 */ /* 0x000fe200010e06ff */
[----:B--2---:R-:W-:Y:S01]  /*1aa0*/  LEA R40, P2, R50, UR4, 0x2 ;  /* 0x0000000432287c11 */ /* 0x004fe2000f8410ff */
[----:B------:R-:W-:Y:S01]  /*1ab0*/  IMAD.X R48, RZ, RZ, RZ, P0 ;  /* 0x000000ffff307224 */ /* 0x000fe200000e06ff */
[----:B------:R-:W-:Y:S01]  /*1ac0*/  LEA.HI.X R39, R49, UR5, R52, 0x2, P1 ;  /* 0x0000000531277c11 */ /* 0x000fe200088f1434 */
[----:B------:R-:W-:Y:S01]  /*1ad0*/  VIADD R52, R47, UR6 ;  /* 0x000000062f347c36 */ /* 0x000fe20008000000 */
[----:B------:R-:W-:Y:S01]  /*1ae0*/  LEA R42, P0, R45, UR4, 0x2 ;  /* 0x000000042d2a7c11 */ /* 0x000fe2000f8010ff */
[----:B------:R-:W-:Y:S01]  /*1af0*/  STG.E desc[UR36][R30.64+0x8], R103 ;  /* 0x000008671e007986 */ /* 0x000fe2000c101924 */
[----:B------:R-:W-:-:S02]  /*1b00*/  IADD3 R49, P1, PT, R44, UR38, RZ ;  /* 0x000000262c317c10 */ /* 0x000fc4000ff3e0ff */
[----:B------:R-:W-:Y:S01]  /*1b10*/  LEA.HI.X R41, R50, UR5, R41, 0x2, P2 ;  /* 0x0000000532297c11 */ /* 0x000fe200090f1429 */
[----:B------:R-:W-:Y:S01]  /*1b20*/  STG.E desc[UR36][R30.64+0xc], R100 ;  /* 0x00000c641e007986 */ /* 0x000fe2000c101924 */
[----:B------:R-:W-:Y:S01]  /*1b30*/  LEA.HI.X R43, R45, UR5, R48, 0x2, P0 ;  /* 0x000000052d2b7c11 */ /* 0x000fe200080f1430 */
[----:B------:R-:W-:Y:S01]  /*1b40*/  IMAD.X R50, RZ, RZ, RZ, P1 ;  /* 0x000000ffff327224 */ /* 0x000fe200008e06ff */
[C---:B------:R-:W-:Y:S01]  /*1b50*/  IADD3 R45, PT, PT, R46.reuse, 0x6, RZ ;  /* 0x000000062e2d7810 */ /* 0x040fe20007ffe0ff */
[----:B------:R-:W-:Y:S01]  /*1b60*/  VIADD R48, R46, 0x7 ;  /* 0x000000072e307836 */ /* 0x000fe20000000000 */
[----:B------:R-:W-:Y:S01]  /*1b70*/  LEA R44, P0, R49, UR4, 0x2 ;  /* 0x00000004312c7c11 */ /* 0x000fe2000f8010ff */
[----:B------:R-:W-:Y:S01]  /*1b80*/  STG.E desc[UR36][R32.64], R101 ;  /* 0x0000006520007986 */ /* 0x000fe2000c101924 */
[----:B------:R-:W-:Y:S02]  /*1b90*/  IADD3 R59, P1, PT, R45, UR38, RZ ;  /* 0x000000262d3b7c10 */ /* 0x000fe4000ff3e0ff */
[----:B------:R-:W-:Y:S01]  /*1ba0*/  LEA.HI.X R45, R49, UR5, R50, 0x2, P0 ;  /* 0x00000005312d7c11 */ /* 0x000fe200080f1432 */
[----:B------:R-:W-:Y:S01]  /*1bb0*/  STG.E desc[UR36][R32.64+0x4], R98 ;  /* 0x0000046220007986 */ /* 0x000fe2000c101924 */
[----:B------:R-:W-:Y:S01]  /*1bc0*/  IADD3 R51, P0, PT, R53, UR38, RZ ;  /* 0x0000002635337c10 */ /* 0x000fe2000ff1e0ff */
[----:B------:R-:W-:Y:S01]  /*1bd0*/  IMAD.X R60, RZ, RZ, RZ, P1 ;  /* 0x000000ffff3c7224 */ /* 0x000fe200008e06ff */
[----:B------:R-:W-:Y:S01]  /*1be0*/  LEA R46, P1, R59, UR4, 0x2 ;  /* 0x000000043b2e7c11 */ /* 0x000fe2000f8210ff */
[----:B------:R-:W-:Y:S01]  /*1bf0*/  STG.E desc[UR36][R32.64+0x8], R99 ;  /* 0x0000086320007986 */ /* 0x000fe2000c101924 */
[----:B------:R-:W-:Y:S01]  /*1c00*/  IADD3 R49, P2, PT, R48, UR38, RZ ;  /* 0x0000002630317c10 */ /* 0x000fe2000ff5e0ff */
[----:B------:R-:W-:Y:S01]  /*1c10*/  IMAD.X R56, RZ, RZ, RZ, P0 ;  /* 0x000000ffff387224 */ /* 0x000fe200000e06ff */
[----:B------:R-:W-:Y:S01]  /*1c20*/  LEA R50, P0, R51, UR4, 0x2 ;  /* 0x0000000433327c11 */ /* 0x000fe2000f8010ff */
[----:B------:R-:W-:Y:S01]  /*1c30*/  STG.E desc[UR36][R32.64+0xc], R96 ;  /* 0x00000c6020007986 */ /* 0x000fe2000c101924 */
[----:B------:R-:W-:-:S02]  /*1c40*/  LEA.HI.X R47, R59, UR5, R60, 0x2, P1 ;  /* 0x000000053b2f7c11 */ /* 0x000fc400088f143c */
[----:B------:R-:W-:Y:S01]  /*1c50*/  LEA.HI.X R51, R51, UR5, R56, 0x2, P0 ;  /* 0x0000000533337c11 */ /* 0x000fe200080f1438 */
[----:B------:R-:W-:Y:S01]  /*1c60*/  VIADD R56, R53, 0x4 ;  /* 0x0000000435387836 */ /* 0x000fe20000000000 */
[----:B------:R-:W-:Y:S01]  /*1c70*/  IADD3 R59, P0, PT, R52, UR38, RZ ;  /* 0x00000026343b7c10 */ /* 0x000fe2000ff1e0ff */
[----:B------:R-:W-:Y:S01]  /*1c80*/  STG.E desc[UR36][R34.64], R97 ;  /* 0x0000006122007986 */ /* 0x000fe2000c101924 */
[----:B------:R-:W-:Y:S02]  /*1c90*/  IADD3.X R58, PT, PT, RZ, RZ, RZ, P2, !PT ;  /* 0x000000ffff3a7210 */ /* 0x000fe400017fe4ff */
[----:B------:R-:W-:Y:S01]  /*1ca0*/  LEA R48, P2, R49, UR4, 0x2 ;  /* 0x0000000431307c11 */ /* 0x000fe2000f8410ff */
[----:B------:R-:W-:Y:S01]  /*1cb0*/  IMAD.X R60, RZ, RZ, RZ, P0 ;  /* 0x000000ffff3c7224 */ /* 0x000fe200000e06ff */
        /* <DEDUP_REMOVED lines=11> */
[----:B---3--:R-:W-:Y:S01]  /*1d70*/  LEA R54, P1, R61, UR4, 0x2 ;  /* 0x000000043d367c11 */ /* 0x008fe2000f8210ff */
[----:B------:R-:W-:Y:S01]  /*1d80*/  IMAD.X R57, RZ, RZ, RZ, P2 ;  /* 0x000000ffff397224 */ /* 0x000fe200010e06ff */
[C---:B------:R-:W-:Y:S01]  /*1d90*/  LEA R56, P2, R60.reuse, UR4, 0x2 ;  /* 0x000000043c387c11 */ /* 0x040fe2000f8410ff */
[----:B------:R-:W-:Y:S01]  /*1da0*/  IMAD.X R62, RZ, RZ, RZ, P0 ;  /* 0x000000ffff3e7224 */ /* 0x000fe200000e06ff */
[----:B------:R-:W-:Y:S01]  /*1db0*/  LEA R58, P0, R59, UR4, 0x2 ;  /* 0x000000043b3a7c11 */ /* 0x000fe2000f8010ff */
[----:B------:R-:W-:Y:S01]  /*1dc0*/  STG.E desc[UR36][R42.64], R93 ;  /* 0x0000005d2a007986 */ /* 0x000fe2000c101924 */
[----:B------:R-:W-:Y:S01]  /*1dd0*/  LEA.HI.X R55, R61, UR5, R64, 0x2, P1 ;  /* 0x000000053d377c11 */ /* 0x000fe200088f1440 */
[----:B------:R-:W-:Y:S01]  /*1de0*/  VIADD R61, R69, 0x2 ;  /* 0x00000002453d7836 */ /* 0x000fe20000000000 */
[----:B------:R-:W-:Y:S01]  /*1df0*/  LEA.HI.X R57, R60, UR5, R57, 0x2, P2 ;  /* 0x000000053c397c11 */ /* 0x000fe200090f1439 */
[----:B------:R-:W-:Y:S01]  /*1e00*/  STG.E desc[UR36][R44.64], R90 ;  /* 0x0000005a2c007986 */ /* 0x000fe2000c101924 */
[----:B------:R-:W-:Y:S01]  /*1e10*/  LEA.HI.X R59, R59, UR5, R62, 0x2, P0 ;  /* 0x000000053b3b7c11 */ /* 0x000fe200080f143e */
[C---:B------:R-:W-:Y:S01]  /*1e20*/  VIADD R62, R69.reuse, 0x3 ;  /* 0x00000003453e7836 */ /* 0x040fe20000000000 */
[----:B------:R-:W-:Y:S01]  /*1e30*/  IADD3 R60, PT, PT, R69, 0x1, RZ ;  /* 0x00000001453c7810 */ /* 0x000fe20007ffe0ff */
[----:B------:R-:W-:Y:S01]  /*1e40*/  STG.E desc[UR36][R46.64], R91 ;  /* 0x0000005b2e007986 */ /* 0x000fe2000c101924 */
[----:B------:R-:W-:-:S02]  /*1e50*/  IADD3 R63, P2, PT, R61, UR38, RZ ;  /* 0x000000263d3f7c10 */ /* 0x000fc4000ff5e0ff */
[----:B------:R-:W-:Y:S01]  /*1e60*/  IADD3 R71, P1, PT, R60, UR38, RZ ;  /* 0x000000263c477c10 */ /* 0x000fe2000ff3e0ff */
[----:B------:R-:W-:Y:S01]  /*1e70*/  STG.E desc[UR36][R48.64], R88 ;  /* 0x0000005830007986 */ /* 0x000fe2000c101924 */
[----:B------:R-:W-:Y:S01]  /*1e80*/  IADD3 R65, P0, PT, R62, UR38, RZ ;  /* 0x000000263e417c10 */ /* 0x000fe2000ff1e0ff */
[----:B------:R-:W-:Y:S01]  /*1e90*/  IMAD.X R72, RZ, RZ, RZ, P2 ;  /* 0x000000ffff487224 */ /* 0x000fe200010e06ff */
[----:B------:R-:W-:Y:S01]  /*1ea0*/  LEA R62, P2, R63, UR4, 0x2 ;  /* 0x000000043f3e7c11 */ /* 0x000fe2000f8410ff */
[----:B------:R-:W-:Y:S01]  /*1eb0*/  IMAD.X R122, RZ, RZ, RZ, P1 ;  /* 0x000000ffff7a7224 */ /* 0x000fe200008e06ff */
[----:B------:R-:W-:Y:S01]  /*1ec0*/  IADD3.X R70, PT, PT, RZ, RZ, RZ, P0, !PT ;  /* 0x000000ffff467210 */ /* 0x000fe200007fe4ff */
[----:B------:R-:W-:Y:S01]  /*1ed0*/  STG.E desc[UR36][R50.64], R89 ;  /* 0x0000005932007986 */ /* 0x000fe2000c101924 */
[----:B------:R-:W-:Y:S02]  /*1ee0*/  LEA R60, P1, R71, UR4, 0x2 ;  /* 0x00000004473c7c11 */ /* 0x000fe4000f8210ff */
[----:B------:R-:W-:Y:S01]  /*1ef0*/  LEA R64, P0, R65, UR4, 0x2 ;  /* 0x0000000441407c11 */ /* 0x000fe2000f8010ff */
[----:B------:R-:W-:Y:S01]  /*1f00*/  STG.E desc[UR36][R50.64+0x4], R86 ;  /* 0x0000045632007986 */ /* 0x000fe2000c101924 */
[----:B------:R-:W-:Y:S01]  /*1f10*/  LEA.HI.X R61, R71, UR5, R122, 0x2, P1 ;  /* 0x00000005473d7c11 */ /* 0x000fe200088f147a */
[----:B------:R-:W-:Y:S01]  /*1f20*/  VIADD R71, R69, 0x5 ;  /* 0x0000000545477836 */ /* 0x000fe20000000000 */
[----:B------:R-:W-:Y:S01]  /*1f30*/  LEA.HI.X R65, R65, UR5, R70, 0x2, P0 ;  /* 0x0000000541417c11 */ /* 0x000fe200080f1446 */
[----:B------:R-:W-:Y:S01]  /*1f40*/  VIADD R70, R69, 0x4 ;  /* 0x0000000445467836 */ /* 0x000fe20000000000 */
[----:B------:R-:W-:Y:S01]  /*1f50*/  LEA.HI.X R63, R63, UR5, R72, 0x2, P2 ;  /* 0x000000053f3f7c11 */ /* 0x000fe200090f1448 */
[----:B------:R-:W-:Y:S01]  /*1f60*/  VIADD R72, R69, 0x6 ;  /* 0x0000000645487836 */ /* 0x000fe20000000000 */
[----:B------:R-:W-:Y:S01]  /*1f70*/  IADD3 R125, P3, PT, R71, UR38, RZ ;  /* 0x00000026477d7c10 */ /* 0x000fe2000ff7e0ff */
[----:B------:R-:W-:Y:S01]  /*1f80*/  VIADD R69, R69, 0x7 ;  /* 0x0000000745457836 */ /* 0x000fe20000000000 */
[----:B------:R-:W-:Y:S01]  /*1f90*/  IADD3 R127, P2, PT, R70, UR38, RZ ;  /* 0x00000026467f7c10 */ /* 0x000fe2000ff5e0ff */
[----:B------:R-:W-:Y:S01]  /*1fa0*/  STG.E desc[UR36][R52.64], R87 ;  /* 0x0000005734007986 */ /* 0x000fe2000c101924 */
[----:B------:R-:W-:Y:S01]  /*1fb0*/  IADD3 R71, P0, PT, R72, UR38, RZ ;  /* 0x0000002648477c10 */ /* 0x000fe2000ff1e0ff */
[----:B------:R-:W-:Y:S01]  /*1fc0*/  IMAD.X R126, RZ, RZ, RZ, P3 ;  /* 0x000000ffff7e7224 */ /* 0x000fe200018e06ff */
[----:B------:R-:W-:Y:S01]  /*1fd0*/  IADD3 R73, P1, PT, R69, UR38, RZ ;  /* 0x0000002645497c10 */ /* 0x000fe2000ff3e0ff */
[----:B------:R-:W-:Y:S01]  /*1fe0*/  STG.E desc[UR36][R52.64+0x4], R84 ;  /* 0x0000045434007986 */ /* 0x000fe2000c101924 */
[----:B------:R-:W-:Y:S01]  /*1ff0*/  IADD3.X R128, PT, PT, RZ, RZ, RZ, P2, !PT ;  /* 0x000000ffff807210 */ /* 0x000fe200017fe4ff */
[----:B------:R-:W-:Y:S01]  /*2000*/  IMAD.X R124, RZ, RZ, RZ, P0 ;  /* 0x000000ffff7c7224 */ /* 0x000fe200000e06ff */
[----:B----4-:R-:W-:Y:S01]  /*2010*/  LEA R66, P2, R127, UR4, 0x2 ;  /* 0x000000047f427c11 */ /* 0x010fe2000f8410ff */
[----:B------:R-:W-:Y:S01]  /*2020*/  IMAD.X R122, RZ, RZ, RZ, P1 ;  /* 0x000000ffff7a7224 */ /* 0x000fe200008e06ff */
[----:B------:R-:W-:Y:S01]  /*2030*/  LEA R68, P3, R125, UR4, 0x2 ;  /* 0x000000047d447c11 */ /* 0x000fe2000f8610ff */
[----:B------:R-:W-:Y:S01]  /*2040*/  STG.E desc[UR36][R54.64], R85 ;  /* 0x0000005536007986 */ /* 0x000fe2000c101924 */
[----:B------:R-:W-:-:S02]  /*2050*/  LEA R70, P0, R71, UR4, 0x2 ;  /* 0x0000000447467c11 */ /* 0x000fc4000f8010ff */
[----:B------:R-:W-:Y:S01]  /*2060*/  LEA R72, P1, R73, UR4, 0x2 ;  /* 0x0000000449487c11 */ /* 0x000fe2000f8210ff */
[----:B------:R-:W-:Y:S01]  /*2070*/  STG.E desc[UR36][R54.64+0x4], R82 ;  /* 0x0000045236007986 */ /* 0x000fe2000c101924 */
[----:B------:R-:W-:Y:S02]  /*2080*/  LEA.HI.X R67, R127, UR5, R128, 0x2, P2 ;  /* 0x000000057f437c11 */ /* 0x000fe400090f1480 */
[----:B------:R-:W-:Y:S01]  /*2090*/  LEA.HI.X R69, R125, UR5, R126, 0x2, P3 ;  /* 0x000000057d457c11 */ /* 0x000fe200098f147e */
[----:B------:R-:W-:Y:S01]  /*20a0*/  STG.E desc[UR36][R56.64], R83 ;  /* 0x0000005338007986 */ /* 0x000fe2000c101924 */
[----:B------:R-:W-:Y:S02]  /*20b0*/  LEA.HI.X R71, R71, UR5, R124, 0x2, P0 ;  /* 0x0000000547477c11 */ /* 0x000fe400080f147c */
[----:B------:R-:W-:Y:S01]  /*20c0*/  LEA.HI.X R73, R73, UR5, R122, 0x2, P1 ;  /* 0x0000000549497c11 */ /* 0x000fe200088f147a */
[----:B------:R-:W-:Y:S04]  /*20d0*/  STG.E desc[UR36][R56.64+0x4], R80 ;  /* 0x0000045038007986 */ /* 0x000fe8000c101924 */
[----:B------:R-:W-:Y:S04]  /*20e0*/  STG.E desc[UR36][R58.64], R81 ;  /* 0x000000513a007986 */ /* 0x000fe8000c101924 */
[----:B------:R-:W-:Y:S04]  /*20f0*/  STG.E desc[UR36][R60.64], R78 ;  /* 0x0000004e3c007986 */ /* 0x000fe8000c101924 */
[----:B------:R-:W-:Y:S04]  /*2100*/  STG.E desc[UR36][R62.64], R79 ;  /* 0x0000004f3e007986 */ /* 0x000fe8000c101924 */
[----:B------:R-:W-:Y:S04]  /*2110*/  STG.E desc[UR36][R64.64], R76 ;  /* 0x0000004c40007986 */ /* 0x000fe8000c101924 */
[----:B------:R-:W-:Y:S04]  /*2120*/  STG.E desc[UR36][R66.64], R77 ;  /* 0x0000004d42007986 */ /* 0x000fe8000c101924 */
[----:B------:R-:W-:Y:S04]  /*2130*/  STG.E desc[UR36][R68.64], R74 ;  /* 0x0000004a44007986 */ /* 0x000fe8000c101924 */
[----:B------:R-:W-:Y:S04]  /*2140*/  STG.E desc[UR36][R70.64], R75 ;  /* 0x0000004b46007986 */ /* 0x000fe8000c101924 */
[----:B------:R-:W-:Y:S01]  /*2150*/  STG.E desc[UR36][R72.64], R0 ;  /* 0x0000000048007986 */ /* 0x000fe2000c101924 */
[----:B------:R-:W-:Y:S05]  /*2160*/  EXIT ;  /* 0x000000000000794d */ /* 0x000fea0003800000 */
.L_x_4:
[----:B------:R-:W-:-:S00]  /*2170*/  BRA `(.L_x_4) ;  /* 0xfffffffc00fc7947 */ /* 0x000fc0000383ffff */
[----:B------:R-:W-:-:S00]  /*2180*/  NOP ;  /* 0x0000000000007918 */ /* 0x000fc00000000000 */
[----:B------:R-:W-:-:S00]  /*2190*/  NOP ;  /* 0x0000000000007918 */ /* 0x000fc00000000000 */
[----:B------:R-:W-:-:S00]  /*21a0*/  NOP ;  /* 0x0000000000007918 */ /* 0x000fc00000000000 */
[----:B------:R-:W-:-:S00]  /*21b0*/  NOP ;  /* 0x0000000000007918 */ /* 0x000fc00000000000 */
[----:B------:R-:W-:-:S00]  /*21c0*/  NOP ;  /* 0x0000000000007918 */ /* 0x000fc00000000000 */
[----:B------:R-:W-:-:S00]  /*21d0*/  NOP ;  /* 0x0000000000007918 */ /* 0x000fc00000000000 */
[----:B------:R-:W-:-:S00]  /*21e0*/  NOP ;  /* 0x0000000000007918 */ /* 0x000fc00000000000 */
[----:B------:R-:W-:-:S00]  /*21f0*/  NOP ;  /* 0x0000000000007918 */ /* 0x000fc00000000000 */
.L_x_5:


//--------------------- .nv.global.init           --------------------------
	.section	.nv.global.init,"aw",@progbits
.nv.global.init:
	.type		$str$1,@object
	.size		$str$1,($str - $str$1)
$str$1:
        /*0000*/ 	.byte	0x2f, 0x74, 0x6d, 0x70, 0x2f, 0x73, 0x61, 0x73, 0x73, 0x5f, 0x63, 0x75, 0x5f, 0x38, 0x38, 0x38
        /*0010*/ 	.byte	0x67, 0x78, 0x6f, 0x35, 0x75, 0x2f, 0x6b, 0x2e, 0x63, 0x75, 0x00
	.type		$str,@object
	.size		$str,(__unnamed_1 - $str)
$str:
        /*001b*/ 	.byte	0x6e, 0x75, 0x6d, 0x62, 0x65, 0x72, 0x5f, 0x74, 0x68, 0x72, 0x65, 0x61, 0x64, 0x73, 0x5f, 0x62
        /*002b*/ 	.byte	0x6c, 0x6f, 0x63, 0x6b, 0x5f, 0x74, 0x69, 0x6c, 0x65, 0x20, 0x3d, 0x3d, 0x20, 0x62, 0x6c, 0x6f
        /*003b*/ 	.byte	0x63, 0x6b, 0x44, 0x69, 0x6d, 0x2e, 0x78, 0x00
	.type		__unnamed_1,@object
	.size		__unnamed_1,(.L_0 - __unnamed_1)
__unnamed_1:
        /*0043*/ 	.byte	0x76, 0x6f, 0x69, 0x64, 0x20, 0x73, 0x67, 0x65, 0x6d, 0x6d, 0x5f, 0x62, 0x6c, 0x6f, 0x63, 0x6b
        /*0053*/ 	.byte	0x74, 0x69, 0x6c, 0x69, 0x6e, 0x67, 0x5f, 0x32, 0x64, 0x5f, 0x6b, 0x65, 0x72, 0x6e, 0x65, 0x6c
        /*0063*/ 	.byte	0x28, 0x66, 0x6c, 0x6f, 0x61, 0x74, 0x20, 0x2a, 0x2c, 0x20, 0x66, 0x6c, 0x6f, 0x61, 0x74, 0x20
        /*0073*/ 	.byte	0x2a, 0x2c, 0x20, 0x66, 0x6c, 0x6f, 0x61, 0x74, 0x20, 0x2a, 0x2c, 0x20, 0x69, 0x6e, 0x74, 0x2c
        /*0083*/ 	.byte	0x20, 0x69, 0x6e, 0x74, 0x2c, 0x20, 0x69, 0x6e, 0x74, 0x29, 0x20, 0x5b, 0x77, 0x69, 0x74, 0x68
        /*0093*/ 	.byte	0x20, 0x69, 0x6e, 0x74, 0x20, 0x42, 0x4d, 0x20, 0x3d, 0x20, 0x36, 0x34, 0x3b, 0x20, 0x69, 0x6e
        /*00a3*/ 	.byte	0x74, 0x20, 0x42, 0x4e, 0x20, 0x3d, 0x20, 0x36, 0x34, 0x3b, 0x20, 0x69, 0x6e, 0x74, 0x20, 0x42
        /*00b3*/ 	.byte	0x4b, 0x20, 0x3d, 0x20, 0x38, 0x3b, 0x20, 0x69, 0x6e, 0x74, 0x20, 0x54, 0x4d, 0x20, 0x3d, 0x20
        /*00c3*/ 	.byte	0x38, 0x3b, 0x20, 0x69, 0x6e, 0x74, 0x20, 0x54, 0x4e, 0x20, 0x3d, 0x20, 0x38, 0x5d, 0x00
.L_0:


//--------------------- .nv.shared._Z27sgemm_blocktiling_2d_kernelILi64ELi64ELi8ELi8ELi8EEvPfS0_S0_iii --------------------------
	.section	.nv.shared._Z27sgemm_blocktiling_2d_kernelILi64ELi64ELi8ELi8ELi8EEvPfS0_S0_iii,"aw",@nobits
	.sectionflags	@""
	.align	4
.nv.shared._Z27sgemm_blocktiling_2d_kernelILi64ELi64ELi8ELi8ELi8EEvPfS0_S0_iii:
	.zero		5120


//--------------------- .nv.shared.reserved.0     --------------------------
	.section	.nv.shared.reserved.0,"aw",@nobits
	.weak		__nv_reservedSMEM_offset_0_alias
	.size		__nv_reservedSMEM_offset_0_alias, 0, 64
	.other		__nv_reservedSMEM_offset_0_alias,@"STO_CUDA_RESERVED_SHARED STV_DEFAULT"
__nv_reservedSMEM_offset_0_alias:
	.zero		0
	.zero		64


//--------------------- .nv.constant0._Z27sgemm_blocktiling_2d_kernelILi64ELi64ELi8ELi8ELi8EEvPfS0_S0_iii --------------------------
	.section	.nv.constant0._Z27sgemm_blocktiling_2d_kernelILi64ELi64ELi8ELi8ELi8EEvPfS0_S0_iii,"a",@progbits
	.sectionflags	@""
	.align	4
.nv.constant0._Z27sgemm_blocktiling_2d_kernelILi64ELi64ELi8ELi8ELi8EEvPfS0_S0_iii:
	.zero		932


//--------------------- SYMBOLS --------------------------

	.type		.nv.reservedSmem.offset0,@object
	.size		.nv.reservedSmem.offset0,0x4
	.type		.nv.reservedSmem.cap,@object
	.size		.nv.reservedSmem.cap,0x4
	.type		__assertfail,@function
